//
// Generated by NVIDIA NVVM Compiler
//
// Compiler Build ID: CL-36424714
// Cuda compilation tools, release 13.0, V13.0.88
// Based on NVVM 20.0.0
//

.version 9.0
.target sm_100
.address_size 64

	// .globl	_Z21leapfrog_fused_kernelPKfS0_S0_S0_S0_PfS1_ffiii
// _ZZ19compute_gamma_blockPKfS0_S0_PfS1_iiE6s_norm has been demoted
.extern .shared .align 16 .b8 shared_mem[];

.visible .entry _Z21leapfrog_fused_kernelPKfS0_S0_S0_S0_PfS1_ffiii(
	.param .u64 .ptr .align 1 _Z21leapfrog_fused_kernelPKfS0_S0_S0_S0_PfS1_ffiii_param_0,
	.param .u64 .ptr .align 1 _Z21leapfrog_fused_kernelPKfS0_S0_S0_S0_PfS1_ffiii_param_1,
	.param .u64 .ptr .align 1 _Z21leapfrog_fused_kernelPKfS0_S0_S0_S0_PfS1_ffiii_param_2,
	.param .u64 .ptr .align 1 _Z21leapfrog_fused_kernelPKfS0_S0_S0_S0_PfS1_ffiii_param_3,
	.param .u64 .ptr .align 1 _Z21leapfrog_fused_kernelPKfS0_S0_S0_S0_PfS1_ffiii_param_4,
	.param .u64 .ptr .align 1 _Z21leapfrog_fused_kernelPKfS0_S0_S0_S0_PfS1_ffiii_param_5,
	.param .u64 .ptr .align 1 _Z21leapfrog_fused_kernelPKfS0_S0_S0_S0_PfS1_ffiii_param_6,
	.param .f32 _Z21leapfrog_fused_kernelPKfS0_S0_S0_S0_PfS1_ffiii_param_7,
	.param .f32 _Z21leapfrog_fused_kernelPKfS0_S0_S0_S0_PfS1_ffiii_param_8,
	.param .u32 _Z21leapfrog_fused_kernelPKfS0_S0_S0_S0_PfS1_ffiii_param_9,
	.param .u32 _Z21leapfrog_fused_kernelPKfS0_S0_S0_S0_PfS1_ffiii_param_10,
	.param .u32 _Z21leapfrog_fused_kernelPKfS0_S0_S0_S0_PfS1_ffiii_param_11
)
{
	.reg .pred 	%p<62>;
	.reg .b32 	%r<241>;
	.reg .b32 	%f<566>;
	.reg .b64 	%rd<58>;
	// demoted variable
	.shared .align 4 .f32 _ZZ19compute_gamma_blockPKfS0_S0_PfS1_iiE6s_norm;
	ld.param.u64 	%rd15, [_Z21leapfrog_fused_kernelPKfS0_S0_S0_S0_PfS1_ffiii_param_1];
	ld.param.u64 	%rd16, [_Z21leapfrog_fused_kernelPKfS0_S0_S0_S0_PfS1_ffiii_param_2];
	ld.param.u64 	%rd19, [_Z21leapfrog_fused_kernelPKfS0_S0_S0_S0_PfS1_ffiii_param_3];
	ld.param.u64 	%rd20, [_Z21leapfrog_fused_kernelPKfS0_S0_S0_S0_PfS1_ffiii_param_4];
	ld.param.u64 	%rd17, [_Z21leapfrog_fused_kernelPKfS0_S0_S0_S0_PfS1_ffiii_param_5];
	ld.param.u64 	%rd18, [_Z21leapfrog_fused_kernelPKfS0_S0_S0_S0_PfS1_ffiii_param_6];
	ld.param.f32 	%f66, [_Z21leapfrog_fused_kernelPKfS0_S0_S0_S0_PfS1_ffiii_param_7];
	ld.param.f32 	%f67, [_Z21leapfrog_fused_kernelPKfS0_S0_S0_S0_PfS1_ffiii_param_8];
	ld.param.u32 	%r98, [_Z21leapfrog_fused_kernelPKfS0_S0_S0_S0_PfS1_ffiii_param_9];
	ld.param.u32 	%r96, [_Z21leapfrog_fused_kernelPKfS0_S0_S0_S0_PfS1_ffiii_param_10];
	ld.param.u32 	%r97, [_Z21leapfrog_fused_kernelPKfS0_S0_S0_S0_PfS1_ffiii_param_11];
	cvta.to.global.u64 	%rd1, %rd19;
	cvta.to.global.u64 	%rd2, %rd20;
	mov.u32 	%r1, %ctaid.x;
	setp.ge.s32 	%p1, %r1, %r98;
	@%p1 bra 	$L__BB0_89;
	cvta.to.global.u64 	%rd3, %rd16;
	cvta.to.global.u64 	%rd4, %rd15;
	mul.f32 	%f1, %f66, %f67;
	mul.lo.s32 	%r99, %r96, %r1;
	cvt.s64.s32 	%rd5, %r99;
	mov.u32 	%r240, %tid.x;
	setp.ge.u32 	%p2, %r240, %r97;
	shl.b32 	%r100, %r240, 2;
	mov.u32 	%r101, shared_mem;
	add.s32 	%r3, %r101, %r100;
	@%p2 bra 	$L__BB0_3;
	mov.b32 	%r102, 0;
	st.shared.u32 	[%r3], %r102;
$L__BB0_3:
	shl.b64 	%rd21, %rd5, 2;
	add.s64 	%rd6, %rd4, %rd21;
	bar.sync 	0;
	setp.lt.s32 	%p3, %r97, 1;
	@%p3 bra 	$L__BB0_9;
	mov.b32 	%r209, 0;
	mov.u32 	%r4, %ntid.x;
$L__BB0_5:
	setp.ge.s32 	%p4, %r240, %r96;
	mov.f32 	%f529, 0f00000000;
	@%p4 bra 	$L__BB0_8;
	mov.f32 	%f529, 0f00000000;
	mov.u32 	%r210, %r240;
$L__BB0_7:
	mul.wide.s32 	%rd22, %r210, 4;
	add.s64 	%rd23, %rd6, %rd22;
	ld.global.nc.f32 	%f70, [%rd23];
	mad.lo.s32 	%r104, %r210, %r97, %r209;
	mul.wide.s32 	%rd24, %r104, 4;
	add.s64 	%rd25, %rd1, %rd24;
	ld.global.nc.f32 	%f71, [%rd25];
	fma.rn.f32 	%f529, %f70, %f71, %f529;
	add.s32 	%r210, %r210, %r4;
	setp.lt.s32 	%p5, %r210, %r96;
	@%p5 bra 	$L__BB0_7;
$L__BB0_8:
	shl.b32 	%r105, %r209, 2;
	add.s32 	%r107, %r101, %r105;
	atom.shared.add.f32 	%f72, [%r107], %f529;
	add.s32 	%r209, %r209, 1;
	setp.ne.s32 	%p6, %r209, %r97;
	@%p6 bra 	$L__BB0_5;
$L__BB0_9:
	bar.sync 	0;
	setp.ne.s32 	%p7, %r240, 0;
	@%p7 bra 	$L__BB0_24;
	setp.lt.s32 	%p8, %r97, 1;
	mov.f32 	%f538, 0f00000000;
	@%p8 bra 	$L__BB0_23;
	add.s32 	%r109, %r97, -1;
	and.b32  	%r9, %r97, 15;
	setp.lt.u32 	%p9, %r109, 15;
	mov.f32 	%f538, 0f00000000;
	mov.b32 	%r213, 0;
	@%p9 bra 	$L__BB0_14;
	and.b32  	%r213, %r97, 2147483632;
	mov.f32 	%f538, 0f00000000;
	mov.b32 	%r211, 0;
$L__BB0_13:
	.pragma "nounroll";
	shl.b32 	%r111, %r211, 2;
	add.s32 	%r113, %r101, %r111;
	ld.shared.v4.f32 	{%f77, %f78, %f79, %f80}, [%r113];
	fma.rn.f32 	%f81, %f77, %f77, %f538;
	fma.rn.f32 	%f82, %f78, %f78, %f81;
	fma.rn.f32 	%f83, %f79, %f79, %f82;
	fma.rn.f32 	%f84, %f80, %f80, %f83;
	ld.shared.v4.f32 	{%f85, %f86, %f87, %f88}, [%r113+16];
	fma.rn.f32 	%f89, %f85, %f85, %f84;
	fma.rn.f32 	%f90, %f86, %f86, %f89;
	fma.rn.f32 	%f91, %f87, %f87, %f90;
	fma.rn.f32 	%f92, %f88, %f88, %f91;
	ld.shared.v4.f32 	{%f93, %f94, %f95, %f96}, [%r113+32];
	fma.rn.f32 	%f97, %f93, %f93, %f92;
	fma.rn.f32 	%f98, %f94, %f94, %f97;
	fma.rn.f32 	%f99, %f95, %f95, %f98;
	fma.rn.f32 	%f100, %f96, %f96, %f99;
	ld.shared.v4.f32 	{%f101, %f102, %f103, %f104}, [%r113+48];
	fma.rn.f32 	%f105, %f101, %f101, %f100;
	fma.rn.f32 	%f106, %f102, %f102, %f105;
	fma.rn.f32 	%f107, %f103, %f103, %f106;
	fma.rn.f32 	%f538, %f104, %f104, %f107;
	add.s32 	%r211, %r211, 16;
	setp.ne.s32 	%p10, %r211, %r213;
	@%p10 bra 	$L__BB0_13;
$L__BB0_14:
	setp.eq.s32 	%p11, %r9, 0;
	@%p11 bra 	$L__BB0_23;
	and.b32  	%r14, %r97, 7;
	setp.lt.u32 	%p12, %r9, 8;
	@%p12 bra 	$L__BB0_17;
	shl.b32 	%r114, %r213, 2;
	add.s32 	%r116, %r101, %r114;
	ld.shared.f32 	%f109, [%r116];
	fma.rn.f32 	%f110, %f109, %f109, %f538;
	ld.shared.f32 	%f111, [%r116+4];
	fma.rn.f32 	%f112, %f111, %f111, %f110;
	ld.shared.f32 	%f113, [%r116+8];
	fma.rn.f32 	%f114, %f113, %f113, %f112;
	ld.shared.f32 	%f115, [%r116+12];
	fma.rn.f32 	%f116, %f115, %f115, %f114;
	ld.shared.f32 	%f117, [%r116+16];
	fma.rn.f32 	%f118, %f117, %f117, %f116;
	ld.shared.f32 	%f119, [%r116+20];
	fma.rn.f32 	%f120, %f119, %f119, %f118;
	ld.shared.f32 	%f121, [%r116+24];
	fma.rn.f32 	%f122, %f121, %f121, %f120;
	ld.shared.f32 	%f123, [%r116+28];
	fma.rn.f32 	%f538, %f123, %f123, %f122;
	add.s32 	%r213, %r213, 8;
$L__BB0_17:
	setp.eq.s32 	%p13, %r14, 0;
	@%p13 bra 	$L__BB0_23;
	and.b32  	%r17, %r97, 3;
	setp.lt.u32 	%p14, %r14, 4;
	@%p14 bra 	$L__BB0_20;
	shl.b32 	%r117, %r213, 2;
	add.s32 	%r119, %r101, %r117;
	ld.shared.f32 	%f125, [%r119];
	fma.rn.f32 	%f126, %f125, %f125, %f538;
	ld.shared.f32 	%f127, [%r119+4];
	fma.rn.f32 	%f128, %f127, %f127, %f126;
	ld.shared.f32 	%f129, [%r119+8];
	fma.rn.f32 	%f130, %f129, %f129, %f128;
	ld.shared.f32 	%f131, [%r119+12];
	fma.rn.f32 	%f538, %f131, %f131, %f130;
	add.s32 	%r213, %r213, 4;
$L__BB0_20:
	setp.eq.s32 	%p15, %r17, 0;
	@%p15 bra 	$L__BB0_23;
	mov.b32 	%r216, 0;
$L__BB0_22:
	.pragma "nounroll";
	shl.b32 	%r121, %r213, 2;
	add.s32 	%r123, %r101, %r121;
	ld.shared.f32 	%f132, [%r123];
	fma.rn.f32 	%f538, %f132, %f132, %f538;
	add.s32 	%r213, %r213, 1;
	add.s32 	%r216, %r216, 1;
	setp.ne.s32 	%p16, %r216, %r17;
	@%p16 bra 	$L__BB0_22;
$L__BB0_23:
	sqrt.rn.f32 	%f133, %f538;
	st.shared.f32 	[_ZZ19compute_gamma_blockPKfS0_S0_PfS1_iiE6s_norm], %f133;
$L__BB0_24:
	bar.sync 	0;
	ld.shared.f32 	%f134, [_ZZ19compute_gamma_blockPKfS0_S0_PfS1_iiE6s_norm];
	add.f32 	%f135, %f134, 0f3F800000;
	rcp.rn.f32 	%f18, %f135;
	setp.ge.s32 	%p17, %r240, %r96;
	@%p17 bra 	$L__BB0_42;
	setp.gt.s32 	%p18, %r97, 0;
	mov.u32 	%r24, %ntid.x;
	mov.u32 	%r222, %r240;
	@%p18 bra 	$L__BB0_26;
	bra.uni 	$L__BB0_41;
$L__BB0_26:
	add.s32 	%r25, %r97, -1;
	and.b32  	%r26, %r97, 15;
	and.b32  	%r27, %r97, 7;
	and.b32  	%r28, %r97, 2147483632;
	and.b32  	%r29, %r97, 3;
	mov.u32 	%r217, %r240;
$L__BB0_27:
	setp.lt.u32 	%p20, %r25, 15;
	mul.lo.s32 	%r31, %r217, %r97;
	mov.f32 	%f546, 0f00000000;
	mov.b32 	%r220, 0;
	@%p20 bra 	$L__BB0_30;
	mov.f32 	%f546, 0f00000000;
	mov.b32 	%r218, 0;
$L__BB0_29:
	.pragma "nounroll";
	shl.b32 	%r130, %r218, 2;
	mov.u32 	%r131, shared_mem;
	add.s32 	%r132, %r131, %r130;
	ld.shared.v4.f32 	{%f139, %f140, %f141, %f142}, [%r132];
	add.s32 	%r133, %r218, %r31;
	mul.wide.s32 	%rd26, %r133, 4;
	add.s64 	%rd27, %rd2, %rd26;
	ld.global.nc.f32 	%f143, [%rd27];
	mul.f32 	%f144, %f139, %f143;
	mul.f32 	%f145, %f139, %f144;
	fma.rn.f32 	%f146, %f18, %f145, %f546;
	ld.global.nc.f32 	%f147, [%rd27+4];
	mul.f32 	%f148, %f140, %f147;
	mul.f32 	%f149, %f140, %f148;
	fma.rn.f32 	%f150, %f18, %f149, %f146;
	ld.global.nc.f32 	%f151, [%rd27+8];
	mul.f32 	%f152, %f141, %f151;
	mul.f32 	%f153, %f141, %f152;
	fma.rn.f32 	%f154, %f18, %f153, %f150;
	ld.global.nc.f32 	%f155, [%rd27+12];
	mul.f32 	%f156, %f142, %f155;
	mul.f32 	%f157, %f142, %f156;
	fma.rn.f32 	%f158, %f18, %f157, %f154;
	ld.shared.v4.f32 	{%f159, %f160, %f161, %f162}, [%r132+16];
	ld.global.nc.f32 	%f163, [%rd27+16];
	mul.f32 	%f164, %f159, %f163;
	mul.f32 	%f165, %f159, %f164;
	fma.rn.f32 	%f166, %f18, %f165, %f158;
	ld.global.nc.f32 	%f167, [%rd27+20];
	mul.f32 	%f168, %f160, %f167;
	mul.f32 	%f169, %f160, %f168;
	fma.rn.f32 	%f170, %f18, %f169, %f166;
	ld.global.nc.f32 	%f171, [%rd27+24];
	mul.f32 	%f172, %f161, %f171;
	mul.f32 	%f173, %f161, %f172;
	fma.rn.f32 	%f174, %f18, %f173, %f170;
	ld.global.nc.f32 	%f175, [%rd27+28];
	mul.f32 	%f176, %f162, %f175;
	mul.f32 	%f177, %f162, %f176;
	fma.rn.f32 	%f178, %f18, %f177, %f174;
	ld.shared.v4.f32 	{%f179, %f180, %f181, %f182}, [%r132+32];
	ld.global.nc.f32 	%f183, [%rd27+32];
	mul.f32 	%f184, %f179, %f183;
	mul.f32 	%f185, %f179, %f184;
	fma.rn.f32 	%f186, %f18, %f185, %f178;
	ld.global.nc.f32 	%f187, [%rd27+36];
	mul.f32 	%f188, %f180, %f187;
	mul.f32 	%f189, %f180, %f188;
	fma.rn.f32 	%f190, %f18, %f189, %f186;
	ld.global.nc.f32 	%f191, [%rd27+40];
	mul.f32 	%f192, %f181, %f191;
	mul.f32 	%f193, %f181, %f192;
	fma.rn.f32 	%f194, %f18, %f193, %f190;
	ld.global.nc.f32 	%f195, [%rd27+44];
	mul.f32 	%f196, %f182, %f195;
	mul.f32 	%f197, %f182, %f196;
	fma.rn.f32 	%f198, %f18, %f197, %f194;
	ld.shared.v4.f32 	{%f199, %f200, %f201, %f202}, [%r132+48];
	ld.global.nc.f32 	%f203, [%rd27+48];
	mul.f32 	%f204, %f199, %f203;
	mul.f32 	%f205, %f199, %f204;
	fma.rn.f32 	%f206, %f18, %f205, %f198;
	ld.global.nc.f32 	%f207, [%rd27+52];
	mul.f32 	%f208, %f200, %f207;
	mul.f32 	%f209, %f200, %f208;
	fma.rn.f32 	%f210, %f18, %f209, %f206;
	ld.global.nc.f32 	%f211, [%rd27+56];
	mul.f32 	%f212, %f201, %f211;
	mul.f32 	%f213, %f201, %f212;
	fma.rn.f32 	%f214, %f18, %f213, %f210;
	ld.global.nc.f32 	%f215, [%rd27+60];
	mul.f32 	%f216, %f202, %f215;
	mul.f32 	%f217, %f202, %f216;
	fma.rn.f32 	%f546, %f18, %f217, %f214;
	add.s32 	%r218, %r218, 16;
	setp.ne.s32 	%p21, %r218, %r28;
	mov.u32 	%r220, %r28;
	@%p21 bra 	$L__BB0_29;
$L__BB0_30:
	setp.eq.s32 	%p22, %r26, 0;
	@%p22 bra 	$L__BB0_40;
	add.s32 	%r134, %r26, -1;
	setp.lt.u32 	%p23, %r134, 7;
	@%p23 bra 	$L__BB0_33;
	shl.b32 	%r135, %r220, 2;
	mov.u32 	%r136, shared_mem;
	add.s32 	%r137, %r136, %r135;
	ld.shared.f32 	%f219, [%r137];
	add.s32 	%r138, %r220, %r31;
	mul.wide.s32 	%rd28, %r138, 4;
	add.s64 	%rd29, %rd2, %rd28;
	ld.global.nc.f32 	%f220, [%rd29];
	mul.f32 	%f221, %f219, %f220;
	mul.f32 	%f222, %f219, %f221;
	fma.rn.f32 	%f223, %f18, %f222, %f546;
	ld.shared.f32 	%f224, [%r137+4];
	ld.global.nc.f32 	%f225, [%rd29+4];
	mul.f32 	%f226, %f224, %f225;
	mul.f32 	%f227, %f224, %f226;
	fma.rn.f32 	%f228, %f18, %f227, %f223;
	ld.shared.f32 	%f229, [%r137+8];
	ld.global.nc.f32 	%f230, [%rd29+8];
	mul.f32 	%f231, %f229, %f230;
	mul.f32 	%f232, %f229, %f231;
	fma.rn.f32 	%f233, %f18, %f232, %f228;
	ld.shared.f32 	%f234, [%r137+12];
	ld.global.nc.f32 	%f235, [%rd29+12];
	mul.f32 	%f236, %f234, %f235;
	mul.f32 	%f237, %f234, %f236;
	fma.rn.f32 	%f238, %f18, %f237, %f233;
	ld.shared.f32 	%f239, [%r137+16];
	ld.global.nc.f32 	%f240, [%rd29+16];
	mul.f32 	%f241, %f239, %f240;
	mul.f32 	%f242, %f239, %f241;
	fma.rn.f32 	%f243, %f18, %f242, %f238;
	ld.shared.f32 	%f244, [%r137+20];
	ld.global.nc.f32 	%f245, [%rd29+20];
	mul.f32 	%f246, %f244, %f245;
	mul.f32 	%f247, %f244, %f246;
	fma.rn.f32 	%f248, %f18, %f247, %f243;
	ld.shared.f32 	%f249, [%r137+24];
	ld.global.nc.f32 	%f250, [%rd29+24];
	mul.f32 	%f251, %f249, %f250;
	mul.f32 	%f252, %f249, %f251;
	fma.rn.f32 	%f253, %f18, %f252, %f248;
	ld.shared.f32 	%f254, [%r137+28];
	ld.global.nc.f32 	%f255, [%rd29+28];
	mul.f32 	%f256, %f254, %f255;
	mul.f32 	%f257, %f254, %f256;
	fma.rn.f32 	%f546, %f18, %f257, %f253;
	add.s32 	%r220, %r220, 8;
$L__BB0_33:
	setp.eq.s32 	%p24, %r27, 0;
	@%p24 bra 	$L__BB0_40;
	add.s32 	%r139, %r27, -1;
	setp.lt.u32 	%p25, %r139, 3;
	@%p25 bra 	$L__BB0_36;
	shl.b32 	%r140, %r220, 2;
	mov.u32 	%r141, shared_mem;
	add.s32 	%r142, %r141, %r140;
	ld.shared.f32 	%f259, [%r142];
	add.s32 	%r143, %r220, %r31;
	mul.wide.s32 	%rd30, %r143, 4;
	add.s64 	%rd31, %rd2, %rd30;
	ld.global.nc.f32 	%f260, [%rd31];
	mul.f32 	%f261, %f259, %f260;
	mul.f32 	%f262, %f259, %f261;
	fma.rn.f32 	%f263, %f18, %f262, %f546;
	ld.shared.f32 	%f264, [%r142+4];
	ld.global.nc.f32 	%f265, [%rd31+4];
	mul.f32 	%f266, %f264, %f265;
	mul.f32 	%f267, %f264, %f266;
	fma.rn.f32 	%f268, %f18, %f267, %f263;
	ld.shared.f32 	%f269, [%r142+8];
	ld.global.nc.f32 	%f270, [%rd31+8];
	mul.f32 	%f271, %f269, %f270;
	mul.f32 	%f272, %f269, %f271;
	fma.rn.f32 	%f273, %f18, %f272, %f268;
	ld.shared.f32 	%f274, [%r142+12];
	ld.global.nc.f32 	%f275, [%rd31+12];
	mul.f32 	%f276, %f274, %f275;
	mul.f32 	%f277, %f274, %f276;
	fma.rn.f32 	%f546, %f18, %f277, %f273;
	add.s32 	%r220, %r220, 4;
$L__BB0_36:
	setp.eq.s32 	%p26, %r29, 0;
	@%p26 bra 	$L__BB0_40;
	setp.eq.s32 	%p27, %r29, 1;
	shl.b32 	%r144, %r220, 2;
	mov.u32 	%r145, shared_mem;
	add.s32 	%r39, %r145, %r144;
	ld.shared.f32 	%f278, [%r39];
	add.s32 	%r146, %r220, %r31;
	mul.wide.s32 	%rd32, %r146, 4;
	add.s64 	%rd7, %rd2, %rd32;
	ld.global.nc.f32 	%f279, [%rd7];
	mul.f32 	%f280, %f278, %f279;
	mul.f32 	%f281, %f278, %f280;
	fma.rn.f32 	%f546, %f18, %f281, %f546;
	@%p27 bra 	$L__BB0_40;
	setp.eq.s32 	%p28, %r29, 2;
	ld.shared.f32 	%f282, [%r39+4];
	ld.global.nc.f32 	%f283, [%rd7+4];
	mul.f32 	%f284, %f282, %f283;
	mul.f32 	%f285, %f282, %f284;
	fma.rn.f32 	%f546, %f18, %f285, %f546;
	@%p28 bra 	$L__BB0_40;
	ld.shared.f32 	%f286, [%r39+8];
	ld.global.nc.f32 	%f287, [%rd7+8];
	mul.f32 	%f288, %f286, %f287;
	mul.f32 	%f289, %f286, %f288;
	fma.rn.f32 	%f546, %f18, %f289, %f546;
$L__BB0_40:
	max.f32 	%f290, %f546, 0fC0A00000;
	min.f32 	%f291, %f290, 0f40A00000;
	shl.b32 	%r147, %r217, 2;
	mov.u32 	%r148, shared_mem;
	add.s32 	%r149, %r148, %r147;
	st.shared.f32 	[%r149+512], %f291;
	add.s32 	%r217, %r217, %r24;
	setp.lt.s32 	%p29, %r217, %r96;
	@%p29 bra 	$L__BB0_27;
	bra.uni 	$L__BB0_42;
$L__BB0_41:
	shl.b32 	%r124, %r222, 2;
	add.s32 	%r126, %r101, %r124;
	mov.b32 	%r127, 0;
	st.shared.u32 	[%r126+512], %r127;
	add.s32 	%r222, %r222, %r24;
	setp.lt.s32 	%p19, %r222, %r96;
	@%p19 bra 	$L__BB0_41;
$L__BB0_42:
	shl.b32 	%r150, %r96, 2;
	mov.u32 	%r151, shared_mem;
	add.s32 	%r152, %r151, %r150;
	add.s32 	%r43, %r152, 512;
	shl.b64 	%rd33, %rd5, 2;
	add.s64 	%rd8, %rd3, %rd33;
	setp.ge.s32 	%p30, %r240, %r96;
	bar.sync 	0;
	@%p30 bra 	$L__BB0_45;
	ld.param.u64 	%rd57, [_Z21leapfrog_fused_kernelPKfS0_S0_S0_S0_PfS1_ffiii_param_0];
	mul.f32 	%f33, %f1, 0f3F000000;
	mov.u32 	%r44, %ntid.x;
	cvta.to.global.u64 	%rd9, %rd57;
	cvta.to.global.u64 	%rd10, %rd17;
	mov.u32 	%r223, %r240;
$L__BB0_44:
	cvt.s64.s32 	%rd34, %r223;
	mul.wide.s32 	%rd35, %r223, 4;
	add.s64 	%rd36, %rd6, %rd35;
	ld.global.nc.f32 	%f292, [%rd36];
	add.s64 	%rd37, %rd8, %rd35;
	ld.global.nc.f32 	%f293, [%rd37];
	shl.b32 	%r153, %r223, 2;
	add.s32 	%r155, %r151, %r153;
	ld.shared.f32 	%f294, [%r155+512];
	sub.f32 	%f295, %f293, %f294;
	fma.rn.f32 	%f296, %f33, %f295, %f292;
	add.s32 	%r156, %r43, %r153;
	st.shared.f32 	[%r156], %f296;
	add.s64 	%rd38, %rd34, %rd5;
	shl.b64 	%rd39, %rd38, 2;
	add.s64 	%rd40, %rd9, %rd39;
	ld.global.nc.f32 	%f297, [%rd40];
	fma.rn.f32 	%f298, %f1, %f296, %f297;
	add.s64 	%rd41, %rd10, %rd39;
	st.global.f32 	[%rd41], %f298;
	add.s32 	%r223, %r223, %r44;
	setp.lt.s32 	%p31, %r223, %r96;
	@%p31 bra 	$L__BB0_44;
$L__BB0_45:
	setp.ge.u32 	%p32, %r240, %r97;
	bar.sync 	0;
	@%p32 bra 	$L__BB0_47;
	shl.b32 	%r157, %r240, 2;
	mov.u32 	%r158, shared_mem;
	add.s32 	%r159, %r158, %r157;
	mov.b32 	%r160, 0;
	st.shared.u32 	[%r159], %r160;
$L__BB0_47:
	setp.lt.s32 	%p33, %r97, 1;
	bar.sync 	0;
	@%p33 bra 	$L__BB0_53;
	mov.b32 	%r224, 0;
	mov.u32 	%r47, %ntid.x;
	mov.u32 	%r166, shared_mem;
$L__BB0_49:
	setp.ge.s32 	%p34, %r240, %r96;
	mov.f32 	%f548, 0f00000000;
	@%p34 bra 	$L__BB0_52;
	mov.f32 	%f548, 0f00000000;
	mov.u32 	%r225, %r240;
$L__BB0_51:
	shl.b32 	%r162, %r225, 2;
	add.s32 	%r163, %r43, %r162;
	ld.shared.f32 	%f301, [%r163];
	mad.lo.s32 	%r164, %r225, %r97, %r224;
	mul.wide.s32 	%rd42, %r164, 4;
	add.s64 	%rd43, %rd1, %rd42;
	ld.global.nc.f32 	%f302, [%rd43];
	fma.rn.f32 	%f548, %f301, %f302, %f548;
	add.s32 	%r225, %r225, %r47;
	setp.lt.s32 	%p35, %r225, %r96;
	@%p35 bra 	$L__BB0_51;
$L__BB0_52:
	shl.b32 	%r165, %r224, 2;
	add.s32 	%r167, %r166, %r165;
	atom.shared.add.f32 	%f303, [%r167], %f548;
	add.s32 	%r224, %r224, 1;
	setp.ne.s32 	%p36, %r224, %r97;
	@%p36 bra 	$L__BB0_49;
$L__BB0_53:
	setp.ne.s32 	%p37, %r240, 0;
	bar.sync 	0;
	@%p37 bra 	$L__BB0_68;
	setp.lt.s32 	%p38, %r97, 1;
	mov.f32 	%f557, 0f00000000;
	@%p38 bra 	$L__BB0_67;
	add.s32 	%r169, %r97, -1;
	and.b32  	%r52, %r97, 15;
	setp.lt.u32 	%p39, %r169, 15;
	mov.f32 	%f557, 0f00000000;
	mov.b32 	%r228, 0;
	@%p39 bra 	$L__BB0_58;
	and.b32  	%r228, %r97, 2147483632;
	mov.f32 	%f557, 0f00000000;
	mov.b32 	%r226, 0;
	mov.u32 	%r172, shared_mem;
$L__BB0_57:
	.pragma "nounroll";
	shl.b32 	%r171, %r226, 2;
	add.s32 	%r173, %r172, %r171;
	ld.shared.v4.f32 	{%f308, %f309, %f310, %f311}, [%r173];
	fma.rn.f32 	%f312, %f308, %f308, %f557;
	fma.rn.f32 	%f313, %f309, %f309, %f312;
	fma.rn.f32 	%f314, %f310, %f310, %f313;
	fma.rn.f32 	%f315, %f311, %f311, %f314;
	ld.shared.v4.f32 	{%f316, %f317, %f318, %f319}, [%r173+16];
	fma.rn.f32 	%f320, %f316, %f316, %f315;
	fma.rn.f32 	%f321, %f317, %f317, %f320;
	fma.rn.f32 	%f322, %f318, %f318, %f321;
	fma.rn.f32 	%f323, %f319, %f319, %f322;
	ld.shared.v4.f32 	{%f324, %f325, %f326, %f327}, [%r173+32];
	fma.rn.f32 	%f328, %f324, %f324, %f323;
	fma.rn.f32 	%f329, %f325, %f325, %f328;
	fma.rn.f32 	%f330, %f326, %f326, %f329;
	fma.rn.f32 	%f331, %f327, %f327, %f330;
	ld.shared.v4.f32 	{%f332, %f333, %f334, %f335}, [%r173+48];
	fma.rn.f32 	%f336, %f332, %f332, %f331;
	fma.rn.f32 	%f337, %f333, %f333, %f336;
	fma.rn.f32 	%f338, %f334, %f334, %f337;
	fma.rn.f32 	%f557, %f335, %f335, %f338;
	add.s32 	%r226, %r226, 16;
	setp.ne.s32 	%p40, %r226, %r228;
	@%p40 bra 	$L__BB0_57;
$L__BB0_58:
	setp.eq.s32 	%p41, %r52, 0;
	@%p41 bra 	$L__BB0_67;
	and.b32  	%r57, %r97, 7;
	setp.lt.u32 	%p42, %r52, 8;
	@%p42 bra 	$L__BB0_61;
	shl.b32 	%r174, %r228, 2;
	mov.u32 	%r175, shared_mem;
	add.s32 	%r176, %r175, %r174;
	ld.shared.f32 	%f340, [%r176];
	fma.rn.f32 	%f341, %f340, %f340, %f557;
	ld.shared.f32 	%f342, [%r176+4];
	fma.rn.f32 	%f343, %f342, %f342, %f341;
	ld.shared.f32 	%f344, [%r176+8];
	fma.rn.f32 	%f345, %f344, %f344, %f343;
	ld.shared.f32 	%f346, [%r176+12];
	fma.rn.f32 	%f347, %f346, %f346, %f345;
	ld.shared.f32 	%f348, [%r176+16];
	fma.rn.f32 	%f349, %f348, %f348, %f347;
	ld.shared.f32 	%f350, [%r176+20];
	fma.rn.f32 	%f351, %f350, %f350, %f349;
	ld.shared.f32 	%f352, [%r176+24];
	fma.rn.f32 	%f353, %f352, %f352, %f351;
	ld.shared.f32 	%f354, [%r176+28];
	fma.rn.f32 	%f557, %f354, %f354, %f353;
	add.s32 	%r228, %r228, 8;
$L__BB0_61:
	setp.eq.s32 	%p43, %r57, 0;
	@%p43 bra 	$L__BB0_67;
	and.b32  	%r60, %r97, 3;
	setp.lt.u32 	%p44, %r57, 4;
	@%p44 bra 	$L__BB0_64;
	shl.b32 	%r177, %r228, 2;
	mov.u32 	%r178, shared_mem;
	add.s32 	%r179, %r178, %r177;
	ld.shared.f32 	%f356, [%r179];
	fma.rn.f32 	%f357, %f356, %f356, %f557;
	ld.shared.f32 	%f358, [%r179+4];
	fma.rn.f32 	%f359, %f358, %f358, %f357;
	ld.shared.f32 	%f360, [%r179+8];
	fma.rn.f32 	%f361, %f360, %f360, %f359;
	ld.shared.f32 	%f362, [%r179+12];
	fma.rn.f32 	%f557, %f362, %f362, %f361;
	add.s32 	%r228, %r228, 4;
$L__BB0_64:
	setp.eq.s32 	%p45, %r60, 0;
	@%p45 bra 	$L__BB0_67;
	mov.b32 	%r231, 0;
	mov.u32 	%r182, shared_mem;
$L__BB0_66:
	.pragma "nounroll";
	shl.b32 	%r181, %r228, 2;
	add.s32 	%r183, %r182, %r181;
	ld.shared.f32 	%f363, [%r183];
	fma.rn.f32 	%f557, %f363, %f363, %f557;
	add.s32 	%r228, %r228, 1;
	add.s32 	%r231, %r231, 1;
	setp.ne.s32 	%p46, %r231, %r60;
	@%p46 bra 	$L__BB0_66;
$L__BB0_67:
	sqrt.rn.f32 	%f364, %f557;
	st.shared.f32 	[_ZZ19compute_gamma_blockPKfS0_S0_PfS1_iiE6s_norm], %f364;
$L__BB0_68:
	setp.ge.s32 	%p47, %r240, %r96;
	bar.sync 	0;
	ld.shared.f32 	%f365, [_ZZ19compute_gamma_blockPKfS0_S0_PfS1_iiE6s_norm];
	add.f32 	%f366, %f365, 0f3F800000;
	rcp.rn.f32 	%f50, %f366;
	@%p47 bra 	$L__BB0_86;
	setp.gt.s32 	%p48, %r97, 0;
	mov.u32 	%r67, %ntid.x;
	mov.u32 	%r239, %r240;
	@%p48 bra 	$L__BB0_70;
	bra.uni 	$L__BB0_85;
$L__BB0_70:
	add.s32 	%r68, %r97, -1;
	and.b32  	%r69, %r97, 15;
	add.s32 	%r70, %r69, -1;
	and.b32  	%r71, %r97, 7;
	add.s32 	%r72, %r71, -1;
	and.b32  	%r73, %r97, 2147483632;
	and.b32  	%r74, %r97, 3;
	neg.s32 	%r75, %r73;
	add.s64 	%rd11, %rd2, 32;
	mov.u32 	%r232, %r240;
$L__BB0_71:
	setp.lt.u32 	%p50, %r68, 15;
	mul.lo.s32 	%r77, %r232, %r97;
	mov.f32 	%f565, 0f00000000;
	mov.b32 	%r237, 0;
	@%p50 bra 	$L__BB0_74;
	mov.u32 	%r190, shared_mem;
	add.s32 	%r234, %r190, 32;
	mov.f32 	%f565, 0f00000000;
	mov.u32 	%r233, %r77;
	mov.u32 	%r235, %r75;
$L__BB0_73:
	.pragma "nounroll";
	mul.wide.s32 	%rd44, %r233, 4;
	add.s64 	%rd45, %rd11, %rd44;
	ld.shared.v4.f32 	{%f370, %f371, %f372, %f373}, [%r234+-32];
	ld.global.nc.f32 	%f374, [%rd45+-32];
	mul.f32 	%f375, %f370, %f374;
	mul.f32 	%f376, %f370, %f375;
	fma.rn.f32 	%f377, %f50, %f376, %f565;
	ld.global.nc.f32 	%f378, [%rd45+-28];
	mul.f32 	%f379, %f371, %f378;
	mul.f32 	%f380, %f371, %f379;
	fma.rn.f32 	%f381, %f50, %f380, %f377;
	ld.global.nc.f32 	%f382, [%rd45+-24];
	mul.f32 	%f383, %f372, %f382;
	mul.f32 	%f384, %f372, %f383;
	fma.rn.f32 	%f385, %f50, %f384, %f381;
	ld.global.nc.f32 	%f386, [%rd45+-20];
	mul.f32 	%f387, %f373, %f386;
	mul.f32 	%f388, %f373, %f387;
	fma.rn.f32 	%f389, %f50, %f388, %f385;
	ld.shared.v4.f32 	{%f390, %f391, %f392, %f393}, [%r234+-16];
	ld.global.nc.f32 	%f394, [%rd45+-16];
	mul.f32 	%f395, %f390, %f394;
	mul.f32 	%f396, %f390, %f395;
	fma.rn.f32 	%f397, %f50, %f396, %f389;
	ld.global.nc.f32 	%f398, [%rd45+-12];
	mul.f32 	%f399, %f391, %f398;
	mul.f32 	%f400, %f391, %f399;
	fma.rn.f32 	%f401, %f50, %f400, %f397;
	ld.global.nc.f32 	%f402, [%rd45+-8];
	mul.f32 	%f403, %f392, %f402;
	mul.f32 	%f404, %f392, %f403;
	fma.rn.f32 	%f405, %f50, %f404, %f401;
	ld.global.nc.f32 	%f406, [%rd45+-4];
	mul.f32 	%f407, %f393, %f406;
	mul.f32 	%f408, %f393, %f407;
	fma.rn.f32 	%f409, %f50, %f408, %f405;
	ld.shared.v4.f32 	{%f410, %f411, %f412, %f413}, [%r234];
	ld.global.nc.f32 	%f414, [%rd45];
	mul.f32 	%f415, %f410, %f414;
	mul.f32 	%f416, %f410, %f415;
	fma.rn.f32 	%f417, %f50, %f416, %f409;
	ld.global.nc.f32 	%f418, [%rd45+4];
	mul.f32 	%f419, %f411, %f418;
	mul.f32 	%f420, %f411, %f419;
	fma.rn.f32 	%f421, %f50, %f420, %f417;
	ld.global.nc.f32 	%f422, [%rd45+8];
	mul.f32 	%f423, %f412, %f422;
	mul.f32 	%f424, %f412, %f423;
	fma.rn.f32 	%f425, %f50, %f424, %f421;
	ld.global.nc.f32 	%f426, [%rd45+12];
	mul.f32 	%f427, %f413, %f426;
	mul.f32 	%f428, %f413, %f427;
	fma.rn.f32 	%f429, %f50, %f428, %f425;
	ld.shared.v4.f32 	{%f430, %f431, %f432, %f433}, [%r234+16];
	ld.global.nc.f32 	%f434, [%rd45+16];
	mul.f32 	%f435, %f430, %f434;
	mul.f32 	%f436, %f430, %f435;
	fma.rn.f32 	%f437, %f50, %f436, %f429;
	ld.global.nc.f32 	%f438, [%rd45+20];
	mul.f32 	%f439, %f431, %f438;
	mul.f32 	%f440, %f431, %f439;
	fma.rn.f32 	%f441, %f50, %f440, %f437;
	ld.global.nc.f32 	%f442, [%rd45+24];
	mul.f32 	%f443, %f432, %f442;
	mul.f32 	%f444, %f432, %f443;
	fma.rn.f32 	%f445, %f50, %f444, %f441;
	ld.global.nc.f32 	%f446, [%rd45+28];
	mul.f32 	%f447, %f433, %f446;
	mul.f32 	%f448, %f433, %f447;
	fma.rn.f32 	%f565, %f50, %f448, %f445;
	add.s32 	%r235, %r235, 16;
	add.s32 	%r234, %r234, 64;
	add.s32 	%r233, %r233, 16;
	setp.ne.s32 	%p51, %r235, 0;
	mov.u32 	%r237, %r73;
	@%p51 bra 	$L__BB0_73;
$L__BB0_74:
	setp.eq.s32 	%p52, %r69, 0;
	@%p52 bra 	$L__BB0_84;
	setp.lt.u32 	%p53, %r70, 7;
	@%p53 bra 	$L__BB0_77;
	shl.b32 	%r191, %r237, 2;
	mov.u32 	%r192, shared_mem;
	add.s32 	%r193, %r192, %r191;
	ld.shared.f32 	%f450, [%r193];
	add.s32 	%r194, %r237, %r77;
	mul.wide.s32 	%rd46, %r194, 4;
	add.s64 	%rd47, %rd2, %rd46;
	ld.global.nc.f32 	%f451, [%rd47];
	mul.f32 	%f452, %f450, %f451;
	mul.f32 	%f453, %f450, %f452;
	fma.rn.f32 	%f454, %f50, %f453, %f565;
	ld.shared.f32 	%f455, [%r193+4];
	ld.global.nc.f32 	%f456, [%rd47+4];
	mul.f32 	%f457, %f455, %f456;
	mul.f32 	%f458, %f455, %f457;
	fma.rn.f32 	%f459, %f50, %f458, %f454;
	ld.shared.f32 	%f460, [%r193+8];
	ld.global.nc.f32 	%f461, [%rd47+8];
	mul.f32 	%f462, %f460, %f461;
	mul.f32 	%f463, %f460, %f462;
	fma.rn.f32 	%f464, %f50, %f463, %f459;
	ld.shared.f32 	%f465, [%r193+12];
	ld.global.nc.f32 	%f466, [%rd47+12];
	mul.f32 	%f467, %f465, %f466;
	mul.f32 	%f468, %f465, %f467;
	fma.rn.f32 	%f469, %f50, %f468, %f464;
	ld.shared.f32 	%f470, [%r193+16];
	ld.global.nc.f32 	%f471, [%rd47+16];
	mul.f32 	%f472, %f470, %f471;
	mul.f32 	%f473, %f470, %f472;
	fma.rn.f32 	%f474, %f50, %f473, %f469;
	ld.shared.f32 	%f475, [%r193+20];
	ld.global.nc.f32 	%f476, [%rd47+20];
	mul.f32 	%f477, %f475, %f476;
	mul.f32 	%f478, %f475, %f477;
	fma.rn.f32 	%f479, %f50, %f478, %f474;
	ld.shared.f32 	%f480, [%r193+24];
	ld.global.nc.f32 	%f481, [%rd47+24];
	mul.f32 	%f482, %f480, %f481;
	mul.f32 	%f483, %f480, %f482;
	fma.rn.f32 	%f484, %f50, %f483, %f479;
	ld.shared.f32 	%f485, [%r193+28];
	ld.global.nc.f32 	%f486, [%rd47+28];
	mul.f32 	%f487, %f485, %f486;
	mul.f32 	%f488, %f485, %f487;
	fma.rn.f32 	%f565, %f50, %f488, %f484;
	add.s32 	%r237, %r237, 8;
$L__BB0_77:
	setp.eq.s32 	%p54, %r71, 0;
	@%p54 bra 	$L__BB0_84;
	setp.lt.u32 	%p55, %r72, 3;
	@%p55 bra 	$L__BB0_80;
	shl.b32 	%r195, %r237, 2;
	mov.u32 	%r196, shared_mem;
	add.s32 	%r197, %r196, %r195;
	ld.shared.f32 	%f490, [%r197];
	add.s32 	%r198, %r237, %r77;
	mul.wide.s32 	%rd48, %r198, 4;
	add.s64 	%rd49, %rd2, %rd48;
	ld.global.nc.f32 	%f491, [%rd49];
	mul.f32 	%f492, %f490, %f491;
	mul.f32 	%f493, %f490, %f492;
	fma.rn.f32 	%f494, %f50, %f493, %f565;
	ld.shared.f32 	%f495, [%r197+4];
	ld.global.nc.f32 	%f496, [%rd49+4];
	mul.f32 	%f497, %f495, %f496;
	mul.f32 	%f498, %f495, %f497;
	fma.rn.f32 	%f499, %f50, %f498, %f494;
	ld.shared.f32 	%f500, [%r197+8];
	ld.global.nc.f32 	%f501, [%rd49+8];
	mul.f32 	%f502, %f500, %f501;
	mul.f32 	%f503, %f500, %f502;
	fma.rn.f32 	%f504, %f50, %f503, %f499;
	ld.shared.f32 	%f505, [%r197+12];
	ld.global.nc.f32 	%f506, [%rd49+12];
	mul.f32 	%f507, %f505, %f506;
	mul.f32 	%f508, %f505, %f507;
	fma.rn.f32 	%f565, %f50, %f508, %f504;
	add.s32 	%r237, %r237, 4;
$L__BB0_80:
	setp.eq.s32 	%p56, %r74, 0;
	@%p56 bra 	$L__BB0_84;
	setp.eq.s32 	%p57, %r74, 1;
	shl.b32 	%r199, %r237, 2;
	mov.u32 	%r200, shared_mem;
	add.s32 	%r89, %r200, %r199;
	ld.shared.f32 	%f509, [%r89];
	add.s32 	%r201, %r237, %r77;
	mul.wide.s32 	%rd50, %r201, 4;
	add.s64 	%rd12, %rd2, %rd50;
	ld.global.nc.f32 	%f510, [%rd12];
	mul.f32 	%f511, %f509, %f510;
	mul.f32 	%f512, %f509, %f511;
	fma.rn.f32 	%f565, %f50, %f512, %f565;
	@%p57 bra 	$L__BB0_84;
	setp.eq.s32 	%p58, %r74, 2;
	ld.shared.f32 	%f513, [%r89+4];
	ld.global.nc.f32 	%f514, [%rd12+4];
	mul.f32 	%f515, %f513, %f514;
	mul.f32 	%f516, %f513, %f515;
	fma.rn.f32 	%f565, %f50, %f516, %f565;
	@%p58 bra 	$L__BB0_84;
	ld.shared.f32 	%f517, [%r89+8];
	ld.global.nc.f32 	%f518, [%rd12+8];
	mul.f32 	%f519, %f517, %f518;
	mul.f32 	%f520, %f517, %f519;
	fma.rn.f32 	%f565, %f50, %f520, %f565;
$L__BB0_84:
	max.f32 	%f521, %f565, 0fC0A00000;
	min.f32 	%f522, %f521, 0f40A00000;
	shl.b32 	%r202, %r232, 2;
	mov.u32 	%r203, shared_mem;
	add.s32 	%r204, %r203, %r202;
	st.shared.f32 	[%r204+512], %f522;
	add.s32 	%r232, %r232, %r67;
	setp.lt.s32 	%p59, %r232, %r96;
	@%p59 bra 	$L__BB0_71;
	bra.uni 	$L__BB0_86;
$L__BB0_85:
	shl.b32 	%r184, %r239, 2;
	mov.u32 	%r185, shared_mem;
	add.s32 	%r186, %r185, %r184;
	mov.b32 	%r187, 0;
	st.shared.u32 	[%r186+512], %r187;
	add.s32 	%r239, %r239, %r67;
	setp.lt.s32 	%p49, %r239, %r96;
	@%p49 bra 	$L__BB0_85;
$L__BB0_86:
	setp.ge.s32 	%p60, %r240, %r96;
	bar.sync 	0;
	@%p60 bra 	$L__BB0_89;
	mul.f32 	%f65, %f1, 0f3F000000;
	mov.u32 	%r93, %ntid.x;
	cvta.to.global.u64 	%rd13, %rd18;
	mov.u32 	%r206, shared_mem;
$L__BB0_88:
	cvt.s64.s32 	%rd51, %r240;
	mul.wide.s32 	%rd52, %r240, 4;
	add.s64 	%rd53, %rd8, %rd52;
	ld.global.nc.f32 	%f523, [%rd53];
	shl.b32 	%r205, %r240, 2;
	add.s32 	%r207, %r206, %r205;
	ld.shared.f32 	%f524, [%r207+512];
	add.s32 	%r208, %r43, %r205;
	ld.shared.f32 	%f525, [%r208];
	sub.f32 	%f526, %f523, %f524;
	fma.rn.f32 	%f527, %f65, %f526, %f525;
	add.s64 	%rd54, %rd51, %rd5;
	shl.b64 	%rd55, %rd54, 2;
	add.s64 	%rd56, %rd13, %rd55;
	st.global.f32 	[%rd56], %f527;
	add.s32 	%r240, %r240, %r93;
	setp.lt.s32 	%p61, %r240, %r96;
	@%p61 bra 	$L__BB0_88;
$L__BB0_89:
	ret;

}


// ===== COMPILED SASS (sm_100) =====

	.target	sm_100

	.elftype	@"ET_EXEC"


//--------------------- .note.nv.tkinfo           --------------------------
	.section	.note.nv.tkinfo,"",@"SHT_NOTE"
	.sectionflags	@"SHF_NOTE_NV_TKINFO"
	.tkinfo
        /*0018*/ 	.word	0x00000002
        /*0030*/ 	.string	""
        /*0030*/ 	.string	"ptxas"
        /*0030*/ 	.string	"Cuda compilation tools, release 13.0, V13.0.88"
        /*0030*/ 	.string	"Build cuda_13.0.r13.0/compiler.36424714_0"
        /*0030*/ 	.string	"-arch sm_100 -m 64 "



//--------------------- .note.nv.cuinfo           --------------------------
	.section	.note.nv.cuinfo,"",@"SHT_NOTE"
	.sectionflags	@"SHF_NOTE_NV_CUINFO"
        /*0018*/ 	.short	0x0002
        /*001a*/ 	.short	0x0064
        /*001c*/ 	.short	0x0082
	.zero		2


//--------------------- .nv.info                  --------------------------
	.section	.nv.info,"",@"SHT_CUDA_INFO"
	.align	4


	//----- nvinfo : EIATTR_REGCOUNT
	.align		4
        /*0000*/ 	.byte	0x04, 0x2f
        /*0002*/ 	.short	(.L_1 - .L_0)
	.align		4
.L_0:
        /*0004*/ 	.word	index@(_Z21leapfrog_fused_kernelPKfS0_S0_S0_S0_PfS1_ffiii)
        /*0008*/ 	.word	0x00000020


	//----- nvinfo : EIATTR_FRAME_SIZE
	.align		4
.L_1:
        /*000c*/ 	.byte	0x04, 0x11
        /*000e*/ 	.short	(.L_3 - .L_2)
	.align		4
.L_2:
        /*0010*/ 	.word	index@($__internal_1_$__cuda_sm20_sqrt_rn_f32_slowpath)
        /*0014*/ 	.word	0x00000000


	//----- nvinfo : EIATTR_FRAME_SIZE
	.align		4
.L_3:
        /*0018*/ 	.byte	0x04, 0x11
        /*001a*/ 	.short	(.L_5 - .L_4)
	.align		4
.L_4:
        /*001c*/ 	.word	index@($__internal_0_$__cuda_sm20_rcp_rn_f32_slowpath)
        /*0020*/ 	.word	0x00000000


	//----- nvinfo : EIATTR_FRAME_SIZE
	.align		4
.L_5:
        /*0024*/ 	.byte	0x04, 0x11
        /*0026*/ 	.short	(.L_7 - .L_6)
	.align		4
.L_6:
        /*0028*/ 	.word	index@(_Z21leapfrog_fused_kernelPKfS0_S0_S0_S0_PfS1_ffiii)
        /*002c*/ 	.word	0x00000000


	//----- nvinfo : EIATTR_MIN_STACK_SIZE
	.align		4
.L_7:
        /*0030*/ 	.byte	0x04, 0x12
        /*0032*/ 	.short	(.L_9 - .L_8)
	.align		4
.L_8:
        /*0034*/ 	.word	index@(_Z21leapfrog_fused_kernelPKfS0_S0_S0_S0_PfS1_ffiii)
        /*0038*/ 	.word	0x00000000
.L_9:


//--------------------- .nv.compat                --------------------------
	.section	.nv.compat,"",@"SHT_CUDA_COMPAT_INFO"
	.align	4
        /*0000*/ 	.byte	0x02, 0x09, 0x00, 0x00, 0x02, 0x02, 0x01, 0x00, 0x02, 0x05, 0x05, 0x00, 0x03, 0x07, 0x01, 0x01
        /*0010*/ 	.byte	0x02, 0x03, 0x00, 0x00, 0x02, 0x06, 0x01, 0x00, 0x04, 0x0b, 0x08, 0x00, 0x01, 0x00, 0x00, 0x00
        /*0020*/ 	.byte	0x00, 0x00, 0x00, 0x00


//--------------------- .nv.info._Z21leapfrog_fused_kernelPKfS0_S0_S0_S0_PfS1_ffiii --------------------------
	.section	.nv.info._Z21leapfrog_fused_kernelPKfS0_S0_S0_S0_PfS1_ffiii,"",@"SHT_CUDA_INFO"
	.sectionflags	@""
	.align	4


	//----- nvinfo : EIATTR_CUDA_API_VERSION
	.align		4
        /*0000*/ 	.byte	0x04, 0x37
        /*0002*/ 	.short	(.L_11 - .L_10)
.L_10:
        /*0004*/ 	.word	0x00000082


	//----- nvinfo : EIATTR_KPARAM_INFO
	.align		4
.L_11:
        /*0008*/ 	.byte	0x04, 0x17
        /*000a*/ 	.short	(.L_13 - .L_12)
.L_12:
        /*000c*/ 	.word	0x00000000
        /*0010*/ 	.short	0x000b
        /*0012*/ 	.short	0x0048
        /*0014*/ 	.byte	0x00, 0xf0, 0x11, 0x00


	//----- nvinfo : EIATTR_KPARAM_INFO
	.align		4
.L_13:
        /*0018*/ 	.byte	0x04, 0x17
        /*001a*/ 	.short	(.L_15 - .L_14)
.L_14:
        /*001c*/ 	.word	0x00000000
        /*0020*/ 	.short	0x000a
        /*0022*/ 	.short	0x0044
        /*0024*/ 	.byte	0x00, 0xf0, 0x11, 0x00


	//----- nvinfo : EIATTR_KPARAM_INFO
	.align		4
.L_15:
        /*0028*/ 	.byte	0x04, 0x17
        /*002a*/ 	.short	(.L_17 - .L_16)
.L_16:
        /*002c*/ 	.word	0x00000000
        /*0030*/ 	.short	0x0009
        /*0032*/ 	.short	0x0040
        /*0034*/ 	.byte	0x00, 0xf0, 0x11, 0x00


	//----- nvinfo : EIATTR_KPARAM_INFO
	.align		4
.L_17:
        /*0038*/ 	.byte	0x04, 0x17
        /*003a*/ 	.short	(.L_19 - .L_18)
.L_18:
        /*003c*/ 	.word	0x00000000
        /*0040*/ 	.short	0x0008
        /*0042*/ 	.short	0x003c
        /*0044*/ 	.byte	0x00, 0xf0, 0x11, 0x00


	//----- nvinfo : EIATTR_KPARAM_INFO
	.align		4
.L_19:
        /*0048*/ 	.byte	0x04, 0x17
        /*004a*/ 	.short	(.L_21 - .L_20)
.L_20:
        /*004c*/ 	.word	0x00000000
        /*0050*/ 	.short	0x0007
        /*0052*/ 	.short	0x0038
        /*0054*/ 	.byte	0x00, 0xf0, 0x11, 0x00


	//----- nvinfo : EIATTR_KPARAM_INFO
	.align		4
.L_21:
        /*0058*/ 	.byte	0x04, 0x17
        /*005a*/ 	.short	(.L_23 - .L_22)
.L_22:
        /*005c*/ 	.word	0x00000000
        /*0060*/ 	.short	0x0006
        /*0062*/ 	.short	0x0030
        /*0064*/ 	.byte	0x00, 0xf5, 0x21, 0x00


	//----- nvinfo : EIATTR_KPARAM_INFO
	.align		4
.L_23:
        /*0068*/ 	.byte	0x04, 0x17
        /*006a*/ 	.short	(.L_25 - .L_24)
.L_24:
        /*006c*/ 	.word	0x00000000
        /*0070*/ 	.short	0x0005
        /*0072*/ 	.short	0x0028
        /*0074*/ 	.byte	0x00, 0xf5, 0x21, 0x00


	//----- nvinfo : EIATTR_KPARAM_INFO
	.align		4
.L_25:
        /*0078*/ 	.byte	0x04, 0x17
        /*007a*/ 	.short	(.L_27 - .L_26)
.L_26:
        /*007c*/ 	.word	0x00000000
        /*0080*/ 	.short	0x0004
        /*0082*/ 	.short	0x0020
        /*0084*/ 	.byte	0x00, 0xf5, 0x21, 0x00


	//----- nvinfo : EIATTR_KPARAM_INFO
	.align		4
.L_27:
        /*0088*/ 	.byte	0x04, 0x17
        /*008a*/ 	.short	(.L_29 - .L_28)
.L_28:
        /*008c*/ 	.word	0x00000000
        /*0090*/ 	.short	0x0003
        /*0092*/ 	.short	0x0018
        /*0094*/ 	.byte	0x00, 0xf5, 0x21, 0x00


	//----- nvinfo : EIATTR_KPARAM_INFO
	.align		4
.L_29:
        /*0098*/ 	.byte	0x04, 0x17
        /*009a*/ 	.short	(.L_31 - .L_30)
.L_30:
        /*009c*/ 	.word	0x00000000
        /*00a0*/ 	.short	0x0002
        /*00a2*/ 	.short	0x0010
        /*00a4*/ 	.byte	0x00, 0xf5, 0x21, 0x00


	//----- nvinfo : EIATTR_KPARAM_INFO
	.align		4
.L_31:
        /*00a8*/ 	.byte	0x04, 0x17
        /*00aa*/ 	.short	(.L_33 - .L_32)
.L_32:
        /*00ac*/ 	.word	0x00000000
        /*00b0*/ 	.short	0x0001
        /*00b2*/ 	.short	0x0008
        /*00b4*/ 	.byte	0x00, 0xf5, 0x21, 0x00


	//----- nvinfo : EIATTR_KPARAM_INFO
	.align		4
.L_33:
        /*00b8*/ 	.byte	0x04, 0x17
        /*00ba*/ 	.short	(.L_35 - .L_34)
.L_34:
        /*00bc*/ 	.word	0x00000000
        /*00c0*/ 	.short	0x0000
        /*00c2*/ 	.short	0x0000
        /*00c4*/ 	.byte	0x00, 0xf5, 0x21, 0x00


	//----- nvinfo : EIATTR_SPARSE_MMA_MASK
	.align		4
.L_35:
        /*00c8*/ 	.byte	0x03, 0x50
        /*00ca*/ 	.short	0x0000


	//----- nvinfo : EIATTR_MAXREG_COUNT
	.align		4
        /*00cc*/ 	.byte	0x03, 0x1b
        /*00ce*/ 	.short	0x00ff


	//----- nvinfo : EIATTR_NUM_BARRIERS
	.align		4
        /*00d0*/ 	.byte	0x02, 0x4c
        /*00d2*/ 	.byte	0x01
	.zero		1


	//----- nvinfo : EIATTR_MERCURY_ISA_VERSION
	.align		4
        /*00d4*/ 	.byte	0x03, 0x5f
        /*00d6*/ 	.short	0x0101


	//----- nvinfo : EIATTR_UNUSED_LOAD_BYTE_OFFSET
	.align		4
        /*00d8*/ 	.byte	0x04, 0x44
        /*00da*/ 	.short	(.L_37 - .L_36)


	//   ....[0]....
.L_36:
        /*00dc*/ 	.word	0x00001840
        /*00e0*/ 	.word	0x00000fff


	//   ....[1]....
        /*00e4*/ 	.word	0x00003560
        /*00e8*/ 	.word	0x00000fff


	//----- nvinfo : EIATTR_VRC_CTA_INIT_COUNT
	.align		4
.L_37:
        /*00ec*/ 	.byte	0x02, 0x4a
	.zero		1
	.zero		1


	//----- nvinfo : EIATTR_EXIT_INSTR_OFFSETS
	.align		4
        /*00f0*/ 	.byte	0x04, 0x1c
        /*00f2*/ 	.short	(.L_39 - .L_38)


	//   ....[0]....
.L_38:
        /*00f4*/ 	.word	0x00000040


	//   ....[1]....
        /*00f8*/ 	.word	0x00003740


	//   ....[2]....
        /*00fc*/ 	.word	0x000038e0


	//----- nvinfo : EIATTR_CRS_STACK_SIZE
	.align		4
.L_39:
        /*0100*/ 	.byte	0x04, 0x1e
        /*0102*/ 	.short	(.L_41 - .L_40)
.L_40:
        /*0104*/ 	.word	0x00000000


	//----- nvinfo : EIATTR_CBANK_PARAM_SIZE
	.align		4
.L_41:
        /*0108*/ 	.byte	0x03, 0x19
        /*010a*/ 	.short	0x004c


	//----- nvinfo : EIATTR_PARAM_CBANK
	.align		4
        /*010c*/ 	.byte	0x04, 0x0a
        /*010e*/ 	.short	(.L_43 - .L_42)
	.align		4
.L_42:
        /*0110*/ 	.word	index@(.nv.constant0._Z21leapfrog_fused_kernelPKfS0_S0_S0_S0_PfS1_ffiii)
        /*0114*/ 	.short	0x0380
        /*0116*/ 	.short	0x004c


	//----- nvinfo : EIATTR_SW_WAR
	.align		4
.L_43:
        /*0118*/ 	.byte	0x04, 0x36
        /*011a*/ 	.short	(.L_45 - .L_44)
.L_44:
        /*011c*/ 	.word	0x00000008
.L_45:


//--------------------- .nv.callgraph             --------------------------
	.section	.nv.callgraph,"",@"SHT_CUDA_CALLGRAPH"
	.align	4
	.sectionentsize	8
	.align		4
        /*0000*/ 	.word	0x00000000
	.align		4
        /*0004*/ 	.word	0xffffffff
	.align		4
        /*0008*/ 	.word	0x00000000
	.align		4
        /*000c*/ 	.word	0xfffffffe
	.align		4
        /*0010*/ 	.word	0x00000000
	.align		4
        /*0014*/ 	.word	0xfffffffd
	.align		4
        /*0018*/ 	.word	0x00000000
	.align		4
        /*001c*/ 	.word	0xfffffffc


//--------------------- .text._Z21leapfrog_fused_kernelPKfS0_S0_S0_S0_PfS1_ffiii --------------------------
	.section	.text._Z21leapfrog_fused_kernelPKfS0_S0_S0_S0_PfS1_ffiii,"ax",@progbits
	.align	128
        .global         _Z21leapfrog_fused_kernelPKfS0_S0_S0_S0_PfS1_ffiii
        .type           _Z21leapfrog_fused_kernelPKfS0_S0_S0_S0_PfS1_ffiii,@function
        .size           _Z21leapfrog_fused_kernelPKfS0_S0_S0_S0_PfS1_ffiii,(.L_x_71 - _Z21leapfrog_fused_kernelPKfS0_S0_S0_S0_PfS1_ffiii)
        .other          _Z21leapfrog_fused_kernelPKfS0_S0_S0_S0_PfS1_ffiii,@"STO_CUDA_ENTRY STV_DEFAULT"
_Z21leapfrog_fused_kernelPKfS0_S0_S0_S0_PfS1_ffiii:
.text._Z21leapfrog_fused_kernelPKfS0_S0_S0_S0_PfS1_ffiii:
[----:B------:R-:W-:Y:S08]  /*0000*/  LDC R1, c[0x0][0x37c] ;  /* 0x0000df00ff017b82 */ /* 0x000ff00000000800 */
[----:B------:R-:W0:Y:S08]  /*0010*/  S2UR UR6, SR_CTAID.X ;  /* 0x00000000000679c3 */ /* 0x000e300000002500 */
[----:B------:R-:W0:Y:S02]  /*0020*/  LDC R0, c[0x0][0x3c0] ;  /* 0x0000f000ff007b82 */ /* 0x000e240000000800 */
[----:B0-----:R-:W-:-:S13]  /*0030*/  ISETP.LE.AND P0, PT, R0, UR6, PT ;  /* 0x0000000600007c0c */ /* 0x001fda000bf03270 */
[----:B------:R-:W-:Y:S05]  /*0040*/  @P0 EXIT ;  /* 0x000000000000094d */ /* 0x000fea0003800000 */
[----:B------:R-:W0:Y:S01]  /*0050*/  S2R R16, SR_TID.X ;  /* 0x0000000000107919 */ /* 0x000e220000002100 */
[----:B------:R-:W1:Y:S01]  /*0060*/  S2UR UR7, SR_CgaCtaId ;  /* 0x00000000000779c3 */ /* 0x000e620000008800 */
[----:B------:R-:W0:Y:S01]  /*0070*/  LDCU UR13, c[0x0][0x3c8] ;  /* 0x00007900ff0d77ac */ /* 0x000e220008000800 */
[----:B------:R-:W2:Y:S01]  /*0080*/  LDCU UR5, c[0x0][0x3c4] ;  /* 0x00007880ff0577ac */ /* 0x000ea20008000800 */
[----:B------:R-:W-:Y:S01]  /*0090*/  UMOV UR4, 0x400 ;  /* 0x0000040000047882 */ /* 0x000fe20000000000 */
[----:B------:R-:W3:Y:S01]  /*00a0*/  LDCU.64 UR8, c[0x0][0x388] ;  /* 0x00007100ff0877ac */ /* 0x000ee20008000a00 */
[----:B------:R-:W-:Y:S01]  /*00b0*/  UIADD3 UR4, UPT, UPT, UR4, 0x10, URZ ;  /* 0x0000001004047890 */ /* 0x000fe2000fffe0ff */
[----:B------:R-:W4:Y:S01]  /*00c0*/  LDCU.64 UR10, c[0x0][0x358] ;  /* 0x00006b00ff0a77ac */ /* 0x000f220008000a00 */
[----:B--2---:R-:W-:Y:S02]  /*00d0*/  UIMAD UR6, UR6, UR5, URZ ;  /* 0x00000005060672a4 */ /* 0x004fe4000f8e02ff */
[----:B-1----:R-:W-:-:S02]  /*00e0*/  ULEA UR7, UR7, UR4, 0x18 ;  /* 0x0000000407077291 */ /* 0x002fc4000f8ec0ff */
[----:B------:R-:W-:Y:S02]  /*00f0*/  USHF.R.S32.HI UR12, URZ, 0x1f, UR6 ;  /* 0x0000001fff0c7899 */ /* 0x000fe40008011406 */
[----:B---3--:R-:W-:Y:S01]  /*0100*/  ULEA UR4, UP0, UR6, UR8, 0x2 ;  /* 0x0000000806047291 */ /* 0x008fe2000f8010ff */
[C---:B0-----:R-:W-:Y:S02]  /*0110*/  ISETP.GE.U32.AND P0, PT, R16.reuse, UR13, PT ;  /* 0x0000000d10007c0c */ /* 0x041fe4000bf06070 */
[----:B------:R-:W-:Y:S01]  /*0120*/  LEA R0, R16, UR7, 0x2 ;  /* 0x0000000710007c11 */ /* 0x000fe2000f8e10ff */
[----:B------:R-:W-:Y:S02]  /*0130*/  ULEA.HI.X UR5, UR6, UR9, UR12, 0x2, UP0 ;  /* 0x0000000906057291 */ /* 0x000fe400080f140c */
[----:B------:R-:W-:Y:S01]  /*0140*/  MOV R20, UR4 ;  /* 0x0000000400147c02 */ /* 0x000fe20008000f00 */
[----:B------:R-:W-:-:S03]  /*0150*/  UISETP.GE.AND UP0, UPT, UR13, 0x1, UPT ;  /* 0x000000010d00788c */ /* 0x000fc6000bf06270 */
[----:B------:R-:W-:-:S04]  /*0160*/  MOV R21, UR5 ;  /* 0x0000000500157c02 */ /* 0x000fc80008000f00 */
[----:B------:R0:W-:Y:S01]  /*0170*/  @!P0 STS [R0], RZ ;  /* 0x000000ff00008388 */ /* 0x0001e20000000800 */
[----:B------:R-:W-:Y:S06]  /*0180*/  BAR.SYNC.DEFER_BLOCKING 0x0 ;  /* 0x0000000000007b1d */ /* 0x000fec0000010000 */
[----:B----4-:R-:W-:Y:S05]  /*0190*/  BRA.U !UP0, `(.L_x_0) ;  /* 0x0000000108847547 */ /* 0x010fea000b800000 */
[----:B------:R-:W1:Y:S01]  /*01a0*/  LDCU UR5, c[0x0][0x360] ;  /* 0x00006c00ff0577ac */ /* 0x000e620008000800 */
[----:B------:R-:W-:-:S05]  /*01b0*/  UMOV UR4, URZ ;  /* 0x000000ff00047c82 */ /* 0x000fca0008000000 */
.L_x_6:
[----:B------:R-:W2:Y:S01]  /*01c0*/  LDCU UR8, c[0x0][0x3c4] ;  /* 0x00007880ff0877ac */ /* 0x000ea20008000800 */
[----:B------:R-:W-:Y:S01]  /*01d0*/  BSSY.RECONVERGENT B0, `(.L_x_1) ;  /* 0x0000011000007945 */ /* 0x000fe20003800200 */
[----:B------:R-:W-:Y:S01]  /*01e0*/  HFMA2 R9, -RZ, RZ, 0, 0 ;  /* 0x00000000ff097431 */ /* 0x000fe200000001ff */
[----:B--2---:R-:W-:-:S13]  /*01f0*/  ISETP.GE.AND P0, PT, R16, UR8, PT ;  /* 0x0000000810007c0c */ /* 0x004fda000bf06270 */
[----:B------:R-:W-:Y:S05]  /*0200*/  @P0 BRA `(.L_x_2) ;  /* 0x0000000000340947 */ /* 0x000fea0003800000 */
[----:B0-----:R-:W0:Y:S01]  /*0210*/  LDC R0, c[0x0][0x3c8] ;  /* 0x0000f200ff007b82 */ /* 0x001e220000000800 */
[----:B------:R-:W-:Y:S02]  /*0220*/  MOV R9, RZ ;  /* 0x000000ff00097202 */ /* 0x000fe40000000f00 */
[----:B------:R-:W-:-:S05]  /*0230*/  MOV R11, R16 ;  /* 0x00000010000b7202 */ /* 0x000fca0000000f00 */
[----:B------:R-:W2:Y:S02]  /*0240*/  LDC.64 R6, c[0x0][0x398] ;  /* 0x0000e600ff067b82 */ /* 0x000ea40000000a00 */
.L_x_3:
[C---:B0-----:R-:W-:Y:S02]  /*0250*/  IMAD R5, R11.reuse, R0, UR4 ;  /* 0x000000040b057e24 */ /* 0x041fe4000f8e0200 */
[----:B------:R-:W-:-:S04]  /*0260*/  IMAD.WIDE R2, R11, 0x4, R20 ;  /* 0x000000040b027825 */ /* 0x000fc800078e0214 */
[----:B--2---:R-:W-:Y:S02]  /*0270*/  IMAD.WIDE R4, R5, 0x4, R6 ;  /* 0x0000000405047825 */ /* 0x004fe400078e0206 */
[----:B------:R-:W2:Y:S04]  /*0280*/  LDG.E.CONSTANT R2, desc[UR10][R2.64] ;  /* 0x0000000a02027981 */ /* 0x000ea8000c1e9900 */
[----:B------:R-:W2:Y:S01]  /*0290*/  LDG.E.CONSTANT R4, desc[UR10][R4.64] ;  /* 0x0000000a04047981 */ /* 0x000ea2000c1e9900 */
[----:B-1----:R-:W-:-:S04]  /*02a0*/  IADD3 R11, PT, PT, R11, UR5, RZ ;  /* 0x000000050b0b7c10 */ /* 0x002fc8000fffe0ff */
[----:B------:R-:W-:Y:S01]  /*02b0*/  ISETP.GE.AND P0, PT, R11, UR8, PT ;  /* 0x000000080b007c0c */ /* 0x000fe2000bf06270 */
[----:B--2---:R-:W-:-:S12]  /*02c0*/  FFMA R9, R2, R4, R9 ;  /* 0x0000000402097223 */ /* 0x004fd80000000009 */
[----:B------:R-:W-:Y:S05]  /*02d0*/  @!P0 BRA `(.L_x_3) ;  /* 0xfffffffc00dc8947 */ /* 0x000fea000383ffff */
.L_x_2:
[----:B-1----:R-:W-:Y:S05]  /*02e0*/  BSYNC.RECONVERGENT B0 ;  /* 0x0000000000007941 */ /* 0x002fea0003800200 */
.L_x_1:
[----:B------:R-:W-:Y:S01]  /*02f0*/  BSSY.RECONVERGENT B0, `(.L_x_4) ;  /* 0x0000007000007945 */ /* 0x000fe20003800200 */
[----:B------:R-:W-:-:S12]  /*0300*/  ULEA UR8, UR4, UR7, 0x2 ;  /* 0x0000000704087291 */ /* 0x000fd8000f8e10ff */
.L_x_5:
[----:B------:R-:W1:Y:S01]  /*0310*/  LDS R2, [UR8] ;  /* 0x00000008ff027984 */ /* 0x000e620008000800 */
[----:B0-----:R-:W-:Y:S01]  /*0320*/  MOV R0, UR8 ;  /* 0x0000000800007c02 */ /* 0x001fe20008000f00 */
[----:B-1----:R-:W-:-:S05]  /*0330*/  FADD R3, R9, R2 ;  /* 0x0000000209037221 */ /* 0x002fca0000000000 */
[----:B------:R-:W0:Y:S02]  /*0340*/  ATOMS.CAST.SPIN P0, [R0], R2, R3 ;  /* 0x000000020000758d */ /* 0x000e240001800003 */
[----:B0-----:R-:W-:Y:S05]  /*0350*/  @!P0 BRA `(.L_x_5) ;  /* 0xfffffffc00ec8947 */ /* 0x001fea000383ffff */
[----:B------:R-:W-:Y:S05]  /*0360*/  BSYNC.RECONVERGENT B0 ;  /* 0x0000000000007941 */ /* 0x000fea0003800200 */
.L_x_4:
[----:B------:R-:W0:Y:S01]  /*0370*/  LDCU UR13, c[0x0][0x3c8] ;  /* 0x00007900ff0d77ac */ /* 0x000e220008000800 */
[----:B------:R-:W-:-:S04]  /*0380*/  UIADD3 UR4, UPT, UPT, UR4, 0x1, URZ ;  /* 0x0000000104047890 */ /* 0x000fc8000fffe0ff */
[----:B0-----:R-:W-:-:S09]  /*0390*/  UISETP.NE.AND UP0, UPT, UR4, UR13, UPT ;  /* 0x0000000d0400728c */ /* 0x001fd2000bf05270 */
[----:B------:R-:W-:Y:S05]  /*03a0*/  BRA.U UP0, `(.L_x_6) ;  /* 0xfffffffd00847547 */ /* 0x000fea000b83ffff */
.L_x_0:
[----:B------:R-:W-:Y:S01]  /*03b0*/  BAR.SYNC.DEFER_BLOCKING 0x0 ;  /* 0x0000000000007b1d */ /* 0x000fe20000010000 */
[----:B------:R-:W-:-:S05]  /*03c0*/  ISETP.NE.AND P0, PT, R16, RZ, PT ;  /* 0x000000ff1000720c */ /* 0x000fca0003f05270 */
[----:B------:R-:W-:Y:S08]  /*03d0*/  BSSY.RECONVERGENT B0, `(.L_x_7) ;  /* 0x0000067000007945 */ /* 0x000ff00003800200 */
[----:B------:R-:W-:Y:S05]  /*03e0*/  @P0 BRA `(.L_x_8) ;  /* 0x0000000400940947 */ /* 0x000fea0003800000 */
[----:B------:R-:W-:Y:S01]  /*03f0*/  UISETP.GE.AND UP0, UPT, UR13, 0x1, UPT ;  /* 0x000000010d00788c */ /* 0x000fe2000bf06270 */
[----:B0-----:R-:W-:-:S08]  /*0400*/  MOV R0, RZ ;  /* 0x000000ff00007202 */ /* 0x001fd00000000f00 */
[----:B------:R-:W-:Y:S05]  /*0410*/  BRA.U !UP0, `(.L_x_9) ;  /* 0x0000000508447547 */ /* 0x000fea000b800000 */
[----:B------:R-:W-:Y:S01]  /*0420*/  UIADD3 UR4, UPT, UPT, UR13, -0x1, URZ ;  /* 0xffffffff0d047890 */ /* 0x000fe2000fffe0ff */
[----:B------:R-:W-:Y:S01]  /*0430*/  HFMA2 R0, -RZ, RZ, 0, 0 ;  /* 0x00000000ff007431 */ /* 0x000fe200000001ff */
[----:B------:R-:W-:Y:S02]  /*0440*/  ULOP3.LUT UR8, UR13, 0xf, URZ, 0xc0, !UPT ;  /* 0x0000000f0d087892 */ /* 0x000fe4000f8ec0ff */
[----:B------:R-:W-:Y:S02]  /*0450*/  UISETP.GE.U32.AND UP1, UPT, UR4, 0xf, UPT ;  /* 0x0000000f0400788c */ /* 0x000fe4000bf26070 */
[----:B------:R-:W-:Y:S01]  /*0460*/  UISETP.NE.AND UP0, UPT, UR8, URZ, UPT ;  /* 0x000000ff0800728c */ /* 0x000fe2000bf05270 */
[----:B------:R-:W-:-:S06]  /*0470*/  UMOV UR4, URZ ;  /* 0x000000ff00047c82 */ /* 0x000fcc0008000000 */
[----:B------:R-:W-:Y:S05]  /*0480*/  BRA.U !UP1, `(.L_x_10) ;  /* 0x00000001096c7547 */ /* 0x000fea000b800000 */
[----:B------:R-:W-:Y:S01]  /*0490*/  MOV R0, RZ ;  /* 0x000000ff00007202 */ /* 0x000fe20000000f00 */
[----:B------:R-:W-:Y:S01]  /*04a0*/  ULOP3.LUT UR4, UR13, 0x7ffffff0, URZ, 0xc0, !UPT ;  /* 0x7ffffff00d047892 */ /* 0x000fe2000f8ec0ff */
[----:B------:R-:W-:-:S11]  /*04b0*/  UMOV UR5, URZ ;  /* 0x000000ff00057c82 */ /* 0x000fd60008000000 */
.L_x_11:
[----:B------:R-:W-:Y:S02]  /*04c0*/  ULEA UR9, UR5, UR7, 0x2 ;  /* 0x0000000705097291 */ /* 0x000fe4000f8e10ff */
[----:B------:R-:W-:-:S04]  /*04d0*/  UIADD3 UR5, UPT, UPT, UR5, 0x10, URZ ;  /* 0x0000001005057890 */ /* 0x000fc8000fffe0ff */
[----:B------:R-:W-:-:S03]  /*04e0*/  UISETP.NE.AND UP1, UPT, UR5, UR4, UPT ;  /* 0x000000040500728c */ /* 0x000fc6000bf25270 */
[----:B------:R-:W0:Y:S04]  /*04f0*/  LDS.128 R4, [UR9] ;  /* 0x00000009ff047984 */ /* 0x000e280008000c00 */
[----:B------:R-:W1:Y:S04]  /*0500*/  LDS.128 R8, [UR9+0x10] ;  /* 0x00001009ff087984 */ /* 0x000e680008000c00 */
[----:B------:R-:W2:Y:S04]  /*0510*/  LDS.128 R12, [UR9+0x20] ;  /* 0x00002009ff0c7984 */ /* 0x000ea80008000c00 */
[----:B------:R-:W3:Y:S01]  /*0520*/  LDS.128 R24, [UR9+0x30] ;  /* 0x00003009ff187984 */ /* 0x000ee20008000c00 */
[----:B0-----:R-:W-:-:S04]  /*0530*/  FFMA R0, R4, R4, R0 ;  /* 0x0000000404007223 */ /* 0x001fc80000000000 */
[----:B------:R-:W-:-:S04]  /*0540*/  FFMA R5, R5, R5, R0 ;  /* 0x0000000505057223 */ /* 0x000fc80000000000 */
[----:B------:R-:W-:-:S04]  /*0550*/  FFMA R6, R6, R6, R5 ;  /* 0x0000000606067223 */ /* 0x000fc80000000005 */
[----:B------:R-:W-:-:S04]  /*0560*/  FFMA R7, R7, R7, R6 ;  /* 0x0000000707077223 */ /* 0x000fc80000000006 */
[----:B-1----:R-:W-:-:S04]  /*0570*/  FFMA R8, R8, R8, R7 ;  /* 0x0000000808087223 */ /* 0x002fc80000000007 */
[----:B------:R-:W-:-:S04]  /*0580*/  FFMA R9, R9, R9, R8 ;  /* 0x0000000909097223 */ /* 0x000fc80000000008 */
[----:B------:R-:W-:-:S04]  /*0590*/  FFMA R10, R10, R10, R9 ;  /* 0x0000000a0a0a7223 */ /* 0x000fc80000000009 */
[----:B------:R-:W-:-:S04]  /*05a0*/  FFMA R11, R11, R11, R10 ;  /* 0x0000000b0b0b7223 */ /* 0x000fc8000000000a */
[----:B--2---:R-:W-:-:S04]  /*05b0*/  FFMA R12, R12, R12, R11 ;  /* 0x0000000c0c0c7223 */ /* 0x004fc8000000000b */
[----:B------:R-:W-:-:S04]  /*05c0*/  FFMA R13, R13, R13, R12 ;  /* 0x0000000d0d0d7223 */ /* 0x000fc8000000000c */
[----:B------:R-:W-:-:S04]  /*05d0*/  FFMA R14, R14, R14, R13 ;  /* 0x0000000e0e0e7223 */ /* 0x000fc8000000000d */
[----:B------:R-:W-:-:S04]  /*05e0*/  FFMA R15, R15, R15, R14 ;  /* 0x0000000f0f0f7223 */ /* 0x000fc8000000000e */
[----:B---3--:R-:W-:-:S04]  /*05f0*/  FFMA R24, R24, R24, R15 ;  /* 0x0000001818187223 */ /* 0x008fc8000000000f */
[----:B------:R-:W-:-:S04]  /*0600*/  FFMA R25, R25, R25, R24 ;  /* 0x0000001919197223 */ /* 0x000fc80000000018 */
[----:B------:R-:W-:-:S04]  /*0610*/  FFMA R0, R26, R26, R25 ;  /* 0x0000001a1a007223 */ /* 0x000fc80000000019 */
[----:B------:R-:W-:Y:S01]  /*0620*/  FFMA R0, R27, R27, R0 ;  /* 0x0000001b1b007223 */ /* 0x000fe20000000000 */
[----:B------:R-:W-:Y:S06]  /*0630*/  BRA.U UP1, `(.L_x_11) ;  /* 0xfffffffd01a07547 */ /* 0x000fec000b83ffff */
.L_x_10:
[----:B------:R-:W-:Y:S05]  /*0640*/  BRA.U !UP0, `(.L_x_9) ;  /* 0x0000000108b87547 */ /* 0x000fea000b800000 */
[----:B------:R-:W-:Y:S02]  /*0650*/  UISETP.GE.U32.AND UP0, UPT, UR8, 0x8, UPT ;  /* 0x000000080800788c */ /* 0x000fe4000bf06070 */
[----:B------:R-:W-:-:S04]  /*0660*/  ULOP3.LUT UR5, UR13, 0x7, URZ, 0xc0, !UPT ;  /* 0x000000070d057892 */ /* 0x000fc8000f8ec0ff */
[----:B------:R-:W-:-:S03]  /*0670*/  UISETP.NE.AND UP1, UPT, UR5, URZ, UPT ;  /* 0x000000ff0500728c */ /* 0x000fc6000bf25270 */
[----:B------:R-:W-:Y:S08]  /*0680*/  BRA.U !UP0, `(.L_x_12) ;  /* 0x0000000108487547 */ /* 0x000ff0000b800000 */
[----:B------:R-:W-:Y:S02]  /*0690*/  ULEA UR8, UR4, UR7, 0x2 ;  /* 0x0000000704087291 */ /* 0x000fe4000f8e10ff */
[----:B------:R-:W-:-:S07]  /*06a0*/  UIADD3 UR4, UPT, UPT, UR4, 0x8, URZ ;  /* 0x0000000804047890 */ /* 0x000fce000fffe0ff */
[----:B------:R-:W0:Y:S04]  /*06b0*/  LDS R3, [UR8] ;  /* 0x00000008ff037984 */ /* 0x000e280008000800 */
[----:B------:R-:W1:Y:S04]  /*06c0*/  LDS R5, [UR8+0x4] ;  /* 0x00000408ff057984 */ /* 0x000e680008000800 */
[----:B------:R-:W2:Y:S04]  /*06d0*/  LDS R7, [UR8+0x8] ;  /* 0x00000808ff077984 */ /* 0x000ea80008000800 */
[----:B------:R-:W3:Y:S04]  /*06e0*/  LDS R9, [UR8+0xc] ;  /* 0x00000c08ff097984 */ /* 0x000ee80008000800 */
[----:B------:R-:W4:Y:S04]  /*06f0*/  LDS R11, [UR8+0x10] ;  /* 0x00001008ff0b7984 */ /* 0x000f280008000800 */
[----:B------:R-:W5:Y:S04]  /*0700*/  LDS R13, [UR8+0x14] ;  /* 0x00001408ff0d7984 */ /* 0x000f680008000800 */
[----:B------:R-:W5:Y:S04]  /*0710*/  LDS R15, [UR8+0x18] ;  /* 0x00001808ff0f7984 */ /* 0x000f680008000800 */
[----:B------:R-:W5:Y:S01]  /*0720*/  LDS R17, [UR8+0x1c] ;  /* 0x00001c08ff117984 */ /* 0x000f620008000800 */
[----:B0-----:R-:W-:-:S04]  /*0730*/  FFMA R0, R3, R3, R0 ;  /* 0x0000000303007223 */ /* 0x001fc80000000000 */
[----:B-1----:R-:W-:-:S04]  /*0740*/  FFMA R0, R5, R5, R0 ;  /* 0x0000000505007223 */ /* 0x002fc80000000000 */
[----:B--2---:R-:W-:-:S04]  /*0750*/  FFMA R0, R7, R7, R0 ;  /* 0x0000000707007223 */ /* 0x004fc80000000000 */
[----:B---3--:R-:W-:-:S04]  /*0760*/  FFMA R0, R9, R9, R0 ;  /* 0x0000000909007223 */ /* 0x008fc80000000000 */
[----:B----4-:R-:W-:-:S04]  /*0770*/  FFMA R0, R11, R11, R0 ;  /* 0x0000000b0b007223 */ /* 0x010fc80000000000 */
[----:B-----5:R-:W-:-:S04]  /*0780*/  FFMA R0, R13, R13, R0 ;  /* 0x0000000d0d007223 */ /* 0x020fc80000000000 */
[----:B------:R-:W-:-:S04]  /*0790*/  FFMA R0, R15, R15, R0 ;  /* 0x0000000f0f007223 */ /* 0x000fc80000000000 */
[----:B------:R-:W-:-:S07]  /*07a0*/  FFMA R0, R17, R17, R0 ;  /* 0x0000001111007223 */ /* 0x000fce0000000000 */
.L_x_12:
        /* <DEDUP_REMOVED lines=10> */
[----:B------:R-:W3:Y:S01]  /*0850*/  LDS R9, [UR5+0xc] ;  /* 0x00000c05ff097984 */ /* 0x000ee20008000800 */
[----:B0-----:R-:W-:-:S04]  /*0860*/  FFMA R0, R3, R3, R0 ;  /* 0x0000000303007223 */ /* 0x001fc80000000000 */
[----:B-1----:R-:W-:-:S04]  /*0870*/  FFMA R0, R5, R5, R0 ;  /* 0x0000000505007223 */ /* 0x002fc80000000000 */
[----:B--2---:R-:W-:-:S04]  /*0880*/  FFMA R0, R7, R7, R0 ;  /* 0x0000000707007223 */ /* 0x004fc80000000000 */
[----:B---3--:R-:W-:-:S07]  /*0890*/  FFMA R0, R9, R9, R0 ;  /* 0x0000000909007223 */ /* 0x008fce0000000000 */
.L_x_13:
[----:B------:R-:W-:Y:S05]  /*08a0*/  BRA.U !UP1, `(.L_x_9) ;  /* 0x0000000109207547 */ /* 0x000fea000b800000 */
[----:B------:R-:W-:-:S05]  /*08b0*/  UMOV UR5, URZ ;  /* 0x000000ff00057c82 */ /* 0x000fca0008000000 */
.L_x_14:
[----:B------:R-:W-:Y:S02]  /*08c0*/  ULEA UR9, UR4, UR7, 0x2 ;  /* 0x0000000704097291 */ /* 0x000fe4000f8e10ff */
[----:B------:R-:W-:Y:S02]  /*08d0*/  UIADD3 UR5, UPT, UPT, UR5, 0x1, URZ ;  /* 0x0000000105057890 */ /* 0x000fe4000fffe0ff */
[----:B------:R-:W-:Y:S02]  /*08e0*/  UIADD3 UR4, UPT, UPT, UR4, 0x1, URZ ;  /* 0x0000000104047890 */ /* 0x000fe4000fffe0ff */
[----:B------:R-:W-:-:S03]  /*08f0*/  UISETP.NE.AND UP0, UPT, UR5, UR8, UPT ;  /* 0x000000080500728c */ /* 0x000fc6000bf05270 */
[----:B------:R-:W0:Y:S02]  /*0900*/  LDS R3, [UR9] ;  /* 0x00000009ff037984 */ /* 0x000e240008000800 */
[----:B0-----:R-:W-:-:S04]  /*0910*/  FFMA R0, R3, R3, R0 ;  /* 0x0000000303007223 */ /* 0x001fc80000000000 */
[----:B------:R-:W-:Y:S05]  /*0920*/  BRA.U UP0, `(.L_x_14) ;  /* 0xfffffffd00e47547 */ /* 0x000fea000b83ffff */
.L_x_9:
[----:B------:R-:W-:Y:S01]  /*0930*/  IADD3 R2, PT, PT, R0, -0xd000000, RZ ;  /* 0xf300000000027810 */ /* 0x000fe20007ffe0ff */
[----:B------:R0:W1:Y:S03]  /*0940*/  MUFU.RSQ R5, R0 ;  /* 0x0000000000057308 */ /* 0x0000660000001400 */
[----:B------:R-:W-:-:S13]  /*0950*/  ISETP.GT.U32.AND P0, PT, R2, 0x727fffff, PT ;  /* 0x727fffff0200780c */ /* 0x000fda0003f04070 */
[----:B0-----:R-:W-:Y:S05]  /*0960*/  @!P0 BRA `(.L_x_15) ;  /* 0x0000000000148947 */ /* 0x001fea0003800000 */
[----:B------:R-:W-:Y:S01]  /*0970*/  BSSY.RECONVERGENT B1, `(.L_x_16) ;  /* 0x0000003000017945 */ /* 0x000fe20003800200 */
[----:B------:R-:W-:-:S07]  /*0980*/  MOV R8, 0x9a0 ;  /* 0x000009a000087802 */ /* 0x000fce0000000f00 */
[----:B-1----:R-:W-:Y:S05]  /*0990*/  CALL.REL.NOINC `($__internal_1_$__cuda_sm20_sqrt_rn_f32_slowpath) ;  /* 0x0000003000a47944 */ /* 0x002fea0003c00000 */
[----:B------:R-:W-:Y:S05]  /*09a0*/  BSYNC.RECONVERGENT B1 ;  /* 0x0000000000017941 */ /* 0x000fea0003800200 */
.L_x_16:
[----:B------:R-:W-:Y:S05]  /*09b0*/  BRA `(.L_x_17) ;  /* 0x0000000000107947 */ /* 0x000fea0003800000 */
.L_x_15:
[C---:B-1----:R-:W-:Y:S01]  /*09c0*/  FMUL.FTZ R3, R5.reuse, R0 ;  /* 0x0000000005037220 */ /* 0x042fe20000410000 */
[----:B------:R-:W-:-:S03]  /*09d0*/  FMUL.FTZ R2, R5, 0.5 ;  /* 0x3f00000005027820 */ /* 0x000fc60000410000 */
[----:B------:R-:W-:-:S04]  /*09e0*/  FFMA R0, -R3, R3, R0 ;  /* 0x0000000303007223 */ /* 0x000fc80000000100 */
[----:B------:R-:W-:-:S07]  /*09f0*/  FFMA R0, R0, R2, R3 ;  /* 0x0000000200007223 */ /* 0x000fce0000000003 */
.L_x_17:
[----:B------:R-:W0:Y:S01]  /*0a00*/  S2UR UR5, SR_CgaCtaId ;  /* 0x00000000000579c3 */ /* 0x000e220000008800 */
[----:B------:R-:W-:Y:S02]  /*0a10*/  UMOV UR4, 0x400 ;  /* 0x0000040000047882 */ /* 0x000fe40000000000 */
[----:B0-----:R-:W-:-:S09]  /*0a20*/  ULEA UR4, UR5, UR4, 0x18 ;  /* 0x0000000405047291 */ /* 0x001fd2000f8ec0ff */
[----:B------:R1:W-:Y:S03]  /*0a30*/  STS [UR4], R0 ;  /* 0x00000000ff007988 */ /* 0x0003e60008000804 */
.L_x_8:
[----:B------:R-:W-:Y:S05]  /*0a40*/  BSYNC.RECONVERGENT B0 ;  /* 0x0000000000007941 */ /* 0x000fea0003800200 */
.L_x_7:
[----:B------:R-:W2:Y:S08]  /*0a50*/  S2UR UR5, SR_CgaCtaId ;  /* 0x00000000000579c3 */ /* 0x000eb00000008800 */
[----:B------:R-:W-:Y:S06]  /*0a60*/  BAR.SYNC.DEFER_BLOCKING 0x0 ;  /* 0x0000000000007b1d */ /* 0x000fec0000010000 */
[----:B------:R-:W-:-:S02]  /*0a70*/  UMOV UR4, 0x400 ;  /* 0x0000040000047882 */ /* 0x000fc40000000000 */
[----:B--2---:R-:W-:-:S09]  /*0a80*/  ULEA UR4, UR5, UR4, 0x18 ;  /* 0x0000000405047291 */ /* 0x004fd2000f8ec0ff */
[----:B01----:R-:W0:Y:S02]  /*0a90*/  LDS R0, [UR4] ;  /* 0x00000004ff007984 */ /* 0x003e240008000800 */
[----:B0-----:R-:W-:-:S05]  /*0aa0*/  FADD R0, R0, 1 ;  /* 0x3f80000000007421 */ /* 0x001fca0000000000 */
[----:B------:R-:W-:-:S04]  /*0ab0*/  IADD3 R2, PT, PT, R0, 0x1800000, RZ ;  /* 0x0180000000027810 */ /* 0x000fc80007ffe0ff */
[----:B------:R-:W-:-:S04]  /*0ac0*/  LOP3.LUT R2, R2, 0x7f800000, RZ, 0xc0, !PT ;  /* 0x7f80000002027812 */ /* 0x000fc800078ec0ff */
[----:B------:R-:W-:-:S13]  /*0ad0*/  ISETP.GT.U32.AND P0, PT, R2, 0x1ffffff, PT ;  /* 0x01ffffff0200780c */ /* 0x000fda0003f04070 */
[----:B------:R-:W-:Y:S05]  /*0ae0*/  @P0 BRA `(.L_x_18) ;  /* 0x0000000000100947 */ /* 0x000fea0003800000 */
[----:B------:R-:W-:-:S07]  /*0af0*/  MOV R2, 0xb10 ;  /* 0x00000b1000027802 */ /* 0x000fce0000000f00 */
[----:B------:R-:W-:Y:S05]  /*0b00*/  CALL.REL.NOINC `($__internal_0_$__cuda_sm20_rcp_rn_f32_slowpath) ;  /* 0x0000002c00787944 */ /* 0x000fea0003c00000 */
[----:B------:R-:W-:Y:S01]  /*0b10*/  MOV R15, R6 ;  /* 0x00000006000f7202 */ /* 0x000fe20000000f00 */
[----:B------:R-:W-:Y:S06]  /*0b20*/  BRA `(.L_x_19) ;  /* 0x0000000000107947 */ /* 0x000fec0003800000 */
.L_x_18:
[----:B------:R-:W0:Y:S02]  /*0b30*/  MUFU.RCP R15, R0 ;  /* 0x00000000000f7308 */ /* 0x000e240000001000 */
[----:B0-----:R-:W-:-:S04]  /*0b40*/  FFMA R2, R0, R15, -1 ;  /* 0xbf80000000027423 */ /* 0x001fc8000000000f */
[----:B------:R-:W-:-:S04]  /*0b50*/  FADD.FTZ R2, -R2, -RZ ;  /* 0x800000ff02027221 */ /* 0x000fc80000010100 */
[----:B------:R-:W-:-:S07]  /*0b60*/  FFMA R15, R15, R2, R15 ;  /* 0x000000020f0f7223 */ /* 0x000fce000000000f */
.L_x_19:
[----:B------:R-:W0:Y:S01]  /*0b70*/  LDCU UR4, c[0x0][0x3c4] ;  /* 0x00007880ff0477ac */ /* 0x000e220008000800 */
[----:B------:R-:W-:Y:S01]  /*0b80*/  BSSY.RECONVERGENT B0, `(.L_x_20) ;  /* 0x00000e7000007945 */ /* 0x000fe20003800200 */
[----:B------:R-:W1:Y:S01]  /*0b90*/  LDCU UR8, c[0x0][0x3c8] ;  /* 0x00007900ff0877ac */ /* 0x000e620008000800 */
[----:B0-----:R-:W-:-:S04]  /*0ba0*/  MOV R5, UR4 ;  /* 0x0000000400057c02 */ /* 0x001fc80008000f00 */
[----:B------:R-:W-:-:S13]  /*0bb0*/  ISETP.GE.AND P0, PT, R16, R5, PT ;  /* 0x000000051000720c */ /* 0x000fda0003f06270 */
[----:B-1----:R-:W-:Y:S05]  /*0bc0*/  @P0 BRA `(.L_x_21) ;  /* 0x0000000c00880947 */ /* 0x002fea0003800000 */
[----:B------:R-:W0:Y:S08]  /*0bd0*/  LDC R12, c[0x0][0x3c8] ;  /* 0x0000f200ff0c7b82 */ /* 0x000e300000000800 */
[----:B------:R-:W1:Y:S01]  /*0be0*/  LDC R13, c[0x0][0x360] ;  /* 0x0000d800ff0d7b82 */ /* 0x000e620000000800 */
[----:B0-----:R-:W-:-:S13]  /*0bf0*/  ISETP.GT.AND P0, PT, R12, RZ, PT ;  /* 0x000000ff0c00720c */ /* 0x001fda0003f04270 */
[----:B-1----:R-:W-:Y:S05]  /*0c00*/  @P0 BRA `(.L_x_22) ;  /* 0x0000000000240947 */ /* 0x002fea0003800000 */
[----:B------:R-:W-:Y:S01]  /*0c10*/  BSSY.RECONVERGENT B1, `(.L_x_23) ;  /* 0x0000007000017945 */ /* 0x000fe20003800200 */
[----:B------:R-:W-:-:S07]  /*0c20*/  MOV R0, R16 ;  /* 0x0000001000007202 */ /* 0x000fce0000000f00 */
.L_x_24:
[----:B------:R-:W-:Y:S02]  /*0c30*/  LEA R2, R0, UR7, 0x2 ;  /* 0x0000000700027c11 */ /* 0x000fe4000f8e10ff */
[----:B------:R-:W-:-:S03]  /*0c40*/  IADD3 R0, PT, PT, R13, R0, RZ ;  /* 0x000000000d007210 */ /* 0x000fc60007ffe0ff */
[----:B------:R0:W-:Y:S01]  /*0c50*/  STS [R2+0x200], RZ ;  /* 0x000200ff02007388 */ /* 0x0001e20000000800 */
[----:B------:R-:W-:-:S13]  /*0c60*/  ISETP.GE.AND P0, PT, R0, R5, PT ;  /* 0x000000050000720c */ /* 0x000fda0003f06270 */
[----:B0-----:R-:W-:Y:S05]  /*0c70*/  @!P0 BRA `(.L_x_24) ;  /* 0xfffffffc00ec8947 */ /* 0x001fea000383ffff */
[----:B------:R-:W-:Y:S05]  /*0c80*/  BSYNC.RECONVERGENT B1 ;  /* 0x0000000000017941 */ /* 0x000fea0003800200 */
.L_x_23:
[----:B------:R-:W-:Y:S05]  /*0c90*/  BRA `(.L_x_21) ;  /* 0x0000000c00547947 */ /* 0x000fea0003800000 */
.L_x_22:
[C---:B------:R-:W-:Y:S02]  /*0ca0*/  IADD3 R0, PT, PT, R12.reuse, -0x1, RZ ;  /* 0xffffffff0c007810 */ /* 0x040fe40007ffe0ff */
[----:B------:R-:W-:Y:S02]  /*0cb0*/  LOP3.LUT R2, R12, 0x7, RZ, 0xc0, !PT ;  /* 0x000000070c027812 */ /* 0x000fe400078ec0ff */
[----:B------:R-:W-:Y:S02]  /*0cc0*/  ISETP.GE.U32.AND P0, PT, R0, 0xf, PT ;  /* 0x0000000f0000780c */ /* 0x000fe40003f06070 */
[C---:B------:R-:W-:Y:S02]  /*0cd0*/  LOP3.LUT R0, R12.reuse, 0xf, RZ, 0xc0, !PT ;  /* 0x0000000f0c007812 */ /* 0x040fe400078ec0ff */
[C---:B------:R-:W-:Y:S02]  /*0ce0*/  LOP3.LUT R3, R12.reuse, 0x7ffffff0, RZ, 0xc0, !PT ;  /* 0x7ffffff00c037812 */ /* 0x040fe400078ec0ff */
[----:B------:R-:W-:-:S02]  /*0cf0*/  LOP3.LUT R12, R12, 0x3, RZ, 0xc0, !PT ;  /* 0x000000030c0c7812 */ /* 0x000fc400078ec0ff */
[----:B------:R-:W-:-:S07]  /*0d00*/  MOV R14, R16 ;  /* 0x00000010000e7202 */ /* 0x000fce0000000f00 */
.L_x_30:
[----:B------:R-:W-:Y:S01]  /*0d10*/  HFMA2 R8, -RZ, RZ, 0, 0 ;  /* 0x00000000ff087431 */ /* 0x000fe200000001ff */
[----:B------:R-:W-:Y:S01]  /*0d20*/  MOV R17, RZ ;  /* 0x000000ff00117202 */ /* 0x000fe20000000f00 */
[----:B------:R-:W-:Y:S06]  /*0d30*/  @!P0 BRA `(.L_x_25) ;  /* 0x0000000400488947 */ /* 0x000fec0003800000 */
[----:B------:R-:W0:Y:S01]  /*0d40*/  S2R R17, SR_CgaCtaId ;  /* 0x0000000000117919 */ /* 0x000e220000008800 */
[----:B------:R-:W-:Y:S02]  /*0d50*/  MOV R4, 0x400 ;  /* 0x0000040000047802 */ /* 0x000fe40000000f00 */
[----:B------:R-:W-:Y:S02]  /*0d60*/  MOV R8, RZ ;  /* 0x000000ff00087202 */ /* 0x000fe40000000f00 */
[----:B------:R-:W-:Y:S02]  /*0d70*/  IADD3 R4, PT, PT, R4, 0x10, RZ ;  /* 0x0000001004047810 */ /* 0x000fe40007ffe0ff */
[----:B------:R-:W-:Y:S02]  /*0d80*/  MOV R18, RZ ;  /* 0x000000ff00127202 */ /* 0x000fe40000000f00 */
[----:B0-----:R-:W-:-:S07]  /*0d90*/  LEA R17, R17, R4, 0x18 ;  /* 0x0000000411117211 */ /* 0x001fce00078ec0ff */
.L_x_26:
[----:B------:R-:W0:Y:S01]  /*0da0*/  LDC.64 R22, c[0x0][0x3a0] ;  /* 0x0000e800ff167b82 */ /* 0x000e220000000a00 */
[----:B------:R-:W-:-:S04]  /*0db0*/  IMAD R5, R14, UR8, R18 ;  /* 0x000000080e057c24 */ /* 0x000fc8000f8e0212 */
[----:B0-----:R-:W-:-:S05]  /*0dc0*/  IMAD.WIDE R22, R5, 0x4, R22 ;  /* 0x0000000405167825 */ /* 0x001fca00078e0216 */
[----:B------:R-:W2:Y:S04]  /*0dd0*/  LDG.E.CONSTANT R11, desc[UR10][R22.64] ;  /* 0x0000000a160b7981 */ /* 0x000ea8000c1e9900 */
[----:B------:R-:W3:Y:S04]  /*0de0*/  LDG.E.CONSTANT R28, desc[UR10][R22.64+0x4] ;  /* 0x0000040a161c7981 */ /* 0x000ee8000c1e9900 */
[----:B------:R-:W4:Y:S04]  /*0df0*/  LDG.E.CONSTANT R9, desc[UR10][R22.64+0x8] ;  /* 0x0000080a16097981 */ /* 0x000f28000c1e9900 */
[----:B------:R-:W5:Y:S01]  /*0e00*/  LDG.E.CONSTANT R10, desc[UR10][R22.64+0xc] ;  /* 0x00000c0a160a7981 */ /* 0x000f62000c1e9900 */
[----:B------:R-:W-:-:S03]  /*0e10*/  LEA R19, R18, R17, 0x2 ;  /* 0x0000001112137211 */ /* 0x000fc600078e10ff */
[----:B------:R-:W5:Y:S04]  /*0e20*/  LDG.E.CONSTANT R29, desc[UR10][R22.64+0x10] ;  /* 0x0000100a161d7981 */ /* 0x000f68000c1e9900 */
[----:B------:R-:W5:Y:S04]  /*0e30*/  LDG.E.CONSTANT R26, desc[UR10][R22.64+0x14] ;  /* 0x0000140a161a7981 */ /* 0x000f68000c1e9900 */
[----:B------:R-:W5:Y:S04]  /*0e40*/  LDG.E.CONSTANT R25, desc[UR10][R22.64+0x18] ;  /* 0x0000180a16197981 */ /* 0x000f68000c1e9900 */
[----:B------:R-:W5:Y:S04]  /*0e50*/  LDG.E.CONSTANT R24, desc[UR10][R22.64+0x1c] ;  /* 0x00001c0a16187981 */ /* 0x000f68000c1e9900 */
[----:B------:R-:W5:Y:S04]  /*0e60*/  LDG.E.CONSTANT R27, desc[UR10][R22.64+0x20] ;  /* 0x0000200a161b7981 */ /* 0x000f68000c1e9900 */
[----:B------:R-:W2:Y:S02]  /*0e70*/  LDS.128 R4, [R19] ;  /* 0x0000000013047984 */ /* 0x000ea40000000c00 */
[----:B--2---:R-:W-:-:S04]  /*0e80*/  FMUL R11, R4, R11 ;  /* 0x0000000b040b7220 */ /* 0x004fc80000400000 */
[----:B------:R-:W-:Y:S01]  /*0e90*/  FMUL R11, R4, R11 ;  /* 0x0000000b040b7220 */ /* 0x000fe20000400000 */
[----:B---3--:R-:W-:-:S03]  /*0ea0*/  FMUL R28, R5, R28 ;  /* 0x0000001c051c7220 */ /* 0x008fc60000400000 */
[----:B------:R-:W-:Y:S01]  /*0eb0*/  FFMA R8, R11, R15, R8 ;  /* 0x0000000f0b087223 */ /* 0x000fe20000000008 */
[----:B------:R-:W-:Y:S01]  /*0ec0*/  FMUL R5, R5, R28 ;  /* 0x0000001c05057220 */ /* 0x000fe20000400000 */
[C---:B----4-:R-:W-:Y:S01]  /*0ed0*/  FMUL R9, R6.reuse, R9 ;  /* 0x0000000906097220 */ /* 0x050fe20000400000 */
[----:B------:R-:W2:Y:S01]  /*0ee0*/  LDG.E.CONSTANT R28, desc[UR10][R22.64+0x24] ;  /* 0x0000240a161c7981 */ /* 0x000ea2000c1e9900 */
[----:B-----5:R-:W-:Y:S01]  /*0ef0*/  FMUL R10, R7, R10 ;  /* 0x0000000a070a7220 */ /* 0x020fe20000400000 */
[----:B------:R-:W-:Y:S01]  /*0f00*/  FFMA R8, R5, R15, R8 ;  /* 0x0000000f05087223 */ /* 0x000fe20000000008 */
[----:B------:R-:W-:Y:S02]  /*0f10*/  FMUL R9, R6, R9 ;  /* 0x0000000906097220 */ /* 0x000fe40000400000 */
[----:B------:R-:W-:Y:S02]  /*0f20*/  FMUL R7, R7, R10 ;  /* 0x0000000a07077220 */ /* 0x000fe40000400000 */
[----:B------:R-:W-:-:S02]  /*0f30*/  FFMA R4, R9, R15, R8 ;  /* 0x0000000f09047223 */ /* 0x000fc40000000008 */
[----:B------:R-:W0:Y:S02]  /*0f40*/  LDS.128 R8, [R19+0x10] ;  /* 0x0000100013087984 */ /* 0x000e240000000c00 */
[----:B------:R-:W-:Y:S01]  /*0f50*/  FFMA R4, R7, R15, R4 ;  /* 0x0000000f07047223 */ /* 0x000fe20000000004 */
[----:B0-----:R-:W-:Y:S01]  /*0f60*/  FMUL R29, R8, R29 ;  /* 0x0000001d081d7220 */ /* 0x001fe20000400000 */
[----:B------:R-:W-:-:S03]  /*0f70*/  FMUL R26, R9, R26 ;  /* 0x0000001a091a7220 */ /* 0x000fc60000400000 */
[----:B------:R-:W-:Y:S01]  /*0f80*/  FMUL R29, R8, R29 ;  /* 0x0000001d081d7220 */ /* 0x000fe20000400000 */
[----:B------:R-:W-:Y:S01]  /*0f90*/  FMUL R9, R9, R26 ;  /* 0x0000001a09097220 */ /* 0x000fe20000400000 */
[C---:B------:R-:W-:Y:S01]  /*0fa0*/  FMUL R25, R10.reuse, R25 ;  /* 0x000000190a197220 */ /* 0x040fe20000400000 */
[----:B------:R-:W3:Y:S01]  /*0fb0*/  LDG.E.CONSTANT R26, desc[UR10][R22.64+0x34] ;  /* 0x0000340a161a7981 */ /* 0x000ee2000c1e9900 */
[----:B------:R-:W-:Y:S02]  /*0fc0*/  FFMA R4, R29, R15, R4 ;  /* 0x0000000f1d047223 */ /* 0x000fe40000000004 */
[----:B------:R-:W-:Y:S01]  /*0fd0*/  FMUL R25, R10, R25 ;  /* 0x000000190a197220 */ /* 0x000fe20000400000 */
[----:B------:R-:W4:Y:S01]  /*0fe0*/  LDG.E.CONSTANT R29, desc[UR10][R22.64+0x30] ;  /* 0x0000300a161d7981 */ /* 0x000f22000c1e9900 */
[----:B------:R-:W-:-:S03]  /*0ff0*/  FFMA R8, R9, R15, R4 ;  /* 0x0000000f09087223 */ /* 0x000fc60000000004 */
[----:B------:R-:W0:Y:S01]  /*1000*/  LDS.128 R4, [R19+0x20] ;  /* 0x0000200013047984 */ /* 0x000e220000000c00 */
[----:B------:R-:W-:-:S03]  /*1010*/  FFMA R8, R25, R15, R8 ;  /* 0x0000000f19087223 */ /* 0x000fc60000000008 */
[----:B------:R-:W5:Y:S01]  /*1020*/  LDG.E.CONSTANT R25, desc[UR10][R22.64+0x28] ;  /* 0x0000280a16197981 */ /* 0x000f62000c1e9900 */
[----:B------:R-:W-:-:S03]  /*1030*/  FMUL R10, R11, R24 ;  /* 0x000000180b0a7220 */ /* 0x000fc60000400000 */
[----:B------:R-:W5:Y:S01]  /*1040*/  LDG.E.CONSTANT R24, desc[UR10][R22.64+0x2c] ;  /* 0x00002c0a16187981 */ /* 0x000f62000c1e9900 */
[----:B0-----:R-:W-:-:S04]  /*1050*/  FMUL R27, R4, R27 ;  /* 0x0000001b041b7220 */ /* 0x001fc80000400000 */
[----:B------:R-:W-:Y:S02]  /*1060*/  FMUL R9, R4, R27 ;  /* 0x0000001b04097220 */ /* 0x000fe40000400000 */
[----:B------:R-:W5:Y:S04]  /*1070*/  LDG.E.CONSTANT R27, desc[UR10][R22.64+0x38] ;  /* 0x0000380a161b7981 */ /* 0x000f68000c1e9900 */
[----:B------:R-:W5:Y:S01]  /*1080*/  LDG.E.CONSTANT R4, desc[UR10][R22.64+0x3c] ;  /* 0x00003c0a16047981 */ /* 0x000f62000c1e9900 */
[----:B------:R-:W-:-:S04]  /*1090*/  FMUL R11, R11, R10 ;  /* 0x0000000a0b0b7220 */ /* 0x000fc80000400000 */
[----:B------:R-:W-:-:S04]  /*10a0*/  FFMA R8, R11, R15, R8 ;  /* 0x0000000f0b087223 */ /* 0x000fc80000000008 */
[----:B------:R-:W-:Y:S01]  /*10b0*/  FFMA R8, R9, R15, R8 ;  /* 0x0000000f09087223 */ /* 0x000fe20000000008 */
[----:B------:R-:W-:-:S04]  /*10c0*/  IADD3 R18, PT, PT, R18, 0x10, RZ ;  /* 0x0000001012127810 */ /* 0x000fc80007ffe0ff */
[----:B------:R-:W-:Y:S01]  /*10d0*/  ISETP.NE.AND P1, PT, R18, R3, PT ;  /* 0x000000031200720c */ /* 0x000fe20003f25270 */
[----:B--2---:R-:W-:-:S04]  /*10e0*/  FMUL R28, R5, R28 ;  /* 0x0000001c051c7220 */ /* 0x004fc80000400000 */
[----:B------:R-:W-:-:S04]  /*10f0*/  FMUL R5, R5, R28 ;  /* 0x0000001c05057220 */ /* 0x000fc80000400000 */
[----:B------:R-:W-:Y:S02]  /*1100*/  FFMA R28, R5, R15, R8 ;  /* 0x0000000f051c7223 */ /* 0x000fe40000000008 */
[----:B------:R-:W3:Y:S02]  /*1110*/  LDS.128 R8, [R19+0x30] ;  /* 0x0000300013087984 */ /* 0x000ee40000000c00 */
[----:B---3--:R-:W-:Y:S01]  /*1120*/  FMUL R26, R9, R26 ;  /* 0x0000001a091a7220 */ /* 0x008fe20000400000 */
[----:B----4-:R-:W-:Y:S01]  /*1130*/  FMUL R29, R8, R29 ;  /* 0x0000001d081d7220 */ /* 0x010fe20000400000 */
[----:B-----5:R-:W-:-:S04]  /*1140*/  FMUL R25, R6, R25 ;  /* 0x0000001906197220 */ /* 0x020fc80000400000 */
[----:B------:R-:W-:Y:S01]  /*1150*/  FMUL R25, R6, R25 ;  /* 0x0000001906197220 */ /* 0x000fe20000400000 */
[----:B------:R-:W-:-:S03]  /*1160*/  FMUL R24, R7, R24 ;  /* 0x0000001807187220 */ /* 0x000fc60000400000 */
[----:B------:R-:W-:Y:S01]  /*1170*/  FFMA R28, R25, R15, R28 ;  /* 0x0000000f191c7223 */ /* 0x000fe2000000001c */
[----:B------:R-:W-:Y:S01]  /*1180*/  FMUL R7, R7, R24 ;  /* 0x0000001807077220 */ /* 0x000fe20000400000 */
[----:B------:R-:W-:-:S03]  /*1190*/  FMUL R29, R8, R29 ;  /* 0x0000001d081d7220 */ /* 0x000fc60000400000 */
[----:B------:R-:W-:Y:S01]  /*11a0*/  FFMA R28, R7, R15, R28 ;  /* 0x0000000f071c7223 */ /* 0x000fe2000000001c */
[----:B------:R-:W-:-:S03]  /*11b0*/  FMUL R9, R9, R26 ;  /* 0x0000001a09097220 */ /* 0x000fc60000400000 */
[----:B------:R-:W-:-:S04]  /*11c0*/  FFMA R28, R29, R15, R28 ;  /* 0x0000000f1d1c7223 */ /* 0x000fc8000000001c */
[----:B------:R-:W-:Y:S01]  /*11d0*/  FFMA R28, R9, R15, R28 ;  /* 0x0000000f091c7223 */ /* 0x000fe2000000001c */
[----:B------:R-:W-:Y:S01]  /*11e0*/  FMUL R27, R10, R27 ;  /* 0x0000001b0a1b7220 */ /* 0x000fe20000400000 */
[----:B------:R-:W-:-:S03]  /*11f0*/  FMUL R4, R11, R4 ;  /* 0x000000040b047220 */ /* 0x000fc60000400000 */
[----:B------:R-:W-:Y:S01]  /*1200*/  FMUL R27, R10, R27 ;  /* 0x0000001b0a1b7220 */ /* 0x000fe20000400000 */
[----:B------:R-:W-:-:S03]  /*1210*/  FMUL R11, R11, R4 ;  /* 0x000000040b0b7220 */ /* 0x000fc60000400000 */
[----:B------:R-:W-:-:S04]  /*1220*/  FFMA R28, R27, R15, R28 ;  /* 0x0000000f1b1c7223 */ /* 0x000fc8000000001c */
[----:B------:R-:W-:Y:S01]  /*1230*/  FFMA R8, R11, R15, R28 ;  /* 0x0000000f0b087223 */ /* 0x000fe2000000001c */
[----:B------:R-:W-:Y:S06]  /*1240*/  @P1 BRA `(.L_x_26) ;  /* 0xfffffff800d41947 */ /* 0x000fec000383ffff */
[----:B------:R-:W-:-:S07]  /*1250*/  MOV R17, R3 ;  /* 0x0000000300117202 */ /* 0x000fce0000000f00 */
.L_x_25:
[----:B------:R-:W-:-:S13]  /*1260*/  ISETP.NE.AND P1, PT, R0, RZ, PT ;  /* 0x000000ff0000720c */ /* 0x000fda0003f25270 */
[----:B------:R-:W-:Y:S05]  /*1270*/  @!P1 BRA `(.L_x_27) ;  /* 0x0000000400a89947 */ /* 0x000fea0003800000 */
[----:B------:R-:W-:Y:S02]  /*1280*/  IADD3 R4, PT, PT, R0, -0x1, RZ ;  /* 0xffffffff00047810 */ /* 0x000fe40007ffe0ff */
[----:B------:R-:W-:Y:S02]  /*1290*/  ISETP.NE.AND P2, PT, R2, RZ, PT ;  /* 0x000000ff0200720c */ /* 0x000fe40003f45270 */
[----:B------:R-:W-:-:S13]  /*12a0*/  ISETP.GE.U32.AND P1, PT, R4, 0x7, PT ;  /* 0x000000070400780c */ /* 0x000fda0003f26070 */
[----:B------:R-:W-:Y:S05]  /*12b0*/  @!P1 BRA `(.L_x_28) ;  /* 0x0000000000b09947 */ /* 0x000fea0003800000 */
[----:B------:R-:W0:Y:S01]  /*12c0*/  LDC.64 R10, c[0x0][0x3a0] ;  /* 0x0000e800ff0a7b82 */ /* 0x000e220000000a00 */
[----:B------:R-:W1:Y:S02]  /*12d0*/  LDCU UR4, c[0x0][0x3c8] ;  /* 0x00007900ff0477ac */ /* 0x000e640008000800 */
[----:B-1----:R-:W-:-:S04]  /*12e0*/  IMAD R5, R14, UR4, R17 ;  /* 0x000000040e057c24 */ /* 0x002fc8000f8e0211 */
[----:B0-----:R-:W-:-:S05]  /*12f0*/  IMAD.WIDE R10, R5, 0x4, R10 ;  /* 0x00000004050a7825 */ /* 0x001fca00078e020a */
[----:B------:R-:W2:Y:S04]  /*1300*/  LDG.E.CONSTANT R9, desc[UR10][R10.64] ;  /* 0x0000000a0a097981 */ /* 0x000ea8000c1e9900 */
[----:B------:R-:W3:Y:S04]  /*1310*/  LDG.E.CONSTANT R28, desc[UR10][R10.64+0x4] ;  /* 0x0000040a0a1c7981 */ /* 0x000ee8000c1e9900 */
[----:B------:R-:W4:Y:S04]  /*1320*/  LDG.E.CONSTANT R19, desc[UR10][R10.64+0x8] ;  /* 0x0000080a0a137981 */ /* 0x000f28000c1e9900 */
[----:B------:R-:W5:Y:S04]  /*1330*/  LDG.E.CONSTANT R18, desc[UR10][R10.64+0xc] ;  /* 0x00000c0a0a127981 */ /* 0x000f68000c1e9900 */
[----:B------:R-:W5:Y:S04]  /*1340*/  LDG.E.CONSTANT R23, desc[UR10][R10.64+0x10] ;  /* 0x0000100a0a177981 */ /* 0x000f68000c1e9900 */
[----:B------:R-:W5:Y:S04]  /*1350*/  LDG.E.CONSTANT R22, desc[UR10][R10.64+0x14] ;  /* 0x0000140a0a167981 */ /* 0x000f68000c1e9900 */
[----:B------:R-:W5:Y:S04]  /*1360*/  LDG.E.CONSTANT R25, desc[UR10][R10.64+0x18] ;  /* 0x0000180a0a197981 */ /* 0x000f68000c1e9900 */
[----:B------:R0:W5:Y:S01]  /*1370*/  LDG.E.CONSTANT R24, desc[UR10][R10.64+0x1c] ;  /* 0x00001c0a0a187981 */ /* 0x000162000c1e9900 */
[----:B------:R-:W1:Y:S01]  /*1380*/  S2UR UR5, SR_CgaCtaId ;  /* 0x00000000000579c3 */ /* 0x000e620000008800 */
[----:B------:R-:W-:-:S02]  /*1390*/  UMOV UR4, 0x400 ;  /* 0x0000040000047882 */ /* 0x000fc40000000000 */
[----:B------:R-:W-:-:S04]  /*13a0*/  UIADD3 UR4, UPT, UPT, UR4, 0x10, URZ ;  /* 0x0000001004047890 */ /* 0x000fc8000fffe0ff */
[----:B-1----:R-:W-:-:S06]  /*13b0*/  ULEA UR4, UR5, UR4, 0x18 ;  /* 0x0000000405047291 */ /* 0x002fcc000f8ec0ff */
[C---:B------:R-:W-:Y:S02]  /*13c0*/  LEA R26, R17.reuse, UR4, 0x2 ;  /* 0x00000004111a7c11 */ /* 0x040fe4000f8e10ff */
[----:B------:R-:W-:-:S03]  /*13d0*/  IADD3 R17, PT, PT, R17, 0x8, RZ ;  /* 0x0000000811117810 */ /* 0x000fc60007ffe0ff */
[----:B------:R-:W2:Y:S02]  /*13e0*/  LDS.128 R4, [R26] ;  /* 0x000000001a047984 */ /* 0x000ea40000000c00 */
[----:B--2---:R-:W-:-:S04]  /*13f0*/  FMUL R9, R4, R9 ;  /* 0x0000000904097220 */ /* 0x004fc80000400000 */
[----:B------:R-:W-:Y:S01]  /*1400*/  FMUL R9, R4, R9 ;  /* 0x0000000904097220 */ /* 0x000fe20000400000 */
[----:B---3--:R-:W-:-:S03]  /*1410*/  FMUL R28, R28, R5 ;  /* 0x000000051c1c7220 */ /* 0x008fc60000400000 */
[----:B------:R-:W-:Y:S01]  /*1420*/  FFMA R4, R9, R15, R8 ;  /* 0x0000000f09047223 */ /* 0x000fe20000000008 */
[----:B------:R-:W-:Y:S01]  /*1430*/  FMUL R5, R28, R5 ;  /* 0x000000051c057220 */ /* 0x000fe20000400000 */
[----:B0-----:R-:W0:Y:S01]  /*1440*/  LDS.128 R8, [R26+0x10] ;  /* 0x000010001a087984 */ /* 0x001e220000000c00 */
[-C--:B----4-:R-:W-:Y:S01]  /*1450*/  FMUL R19, R19, R6.reuse ;  /* 0x0000000613137220 */ /* 0x090fe20000400000 */
[----:B-----5:R-:W-:Y:S01]  /*1460*/  FMUL R18, R18, R7 ;  /* 0x0000000712127220 */ /* 0x020fe20000400000 */
[----:B------:R-:W-:Y:S02]  /*1470*/  FFMA R4, R5, R15, R4 ;  /* 0x0000000f05047223 */ /* 0x000fe40000000004 */
[----:B------:R-:W-:Y:S01]  /*1480*/  FMUL R19, R19, R6 ;  /* 0x0000000613137220 */ /* 0x000fe20000400000 */
[----:B------:R-:W-:-:S03]  /*1490*/  FMUL R7, R18, R7 ;  /* 0x0000000712077220 */ /* 0x000fc60000400000 */
[----:B------:R-:W-:-:S04]  /*14a0*/  FFMA R4, R19, R15, R4 ;  /* 0x0000000f13047223 */ /* 0x000fc80000000004 */
[----:B------:R-:W-:Y:S01]  /*14b0*/  FFMA R4, R7, R15, R4 ;  /* 0x0000000f07047223 */ /* 0x000fe20000000004 */
[----:B0-----:R-:W-:Y:S01]  /*14c0*/  FMUL R23, R8, R23 ;  /* 0x0000001708177220 */ /* 0x001fe20000400000 */
[----:B------:R-:W-:Y:S01]  /*14d0*/  FMUL R22, R22, R9 ;  /* 0x0000000916167220 */ /* 0x000fe20000400000 */
[-C--:B------:R-:W-:Y:S01]  /*14e0*/  FMUL R25, R25, R10.reuse ;  /* 0x0000000a19197220 */ /* 0x080fe20000400000 */
[----:B------:R-:W-:Y:S01]  /*14f0*/  FMUL R24, R24, R11 ;  /* 0x0000000b18187220 */ /* 0x000fe20000400000 */
[----:B------:R-:W-:Y:S01]  /*1500*/  FMUL R23, R8, R23 ;  /* 0x0000001708177220 */ /* 0x000fe20000400000 */
[----:B------:R-:W-:Y:S01]  /*1510*/  FMUL R9, R22, R9 ;  /* 0x0000000916097220 */ /* 0x000fe20000400000 */
[----:B------:R-:W-:Y:S01]  /*1520*/  FMUL R25, R25, R10 ;  /* 0x0000000a19197220 */ /* 0x000fe20000400000 */
[----:B------:R-:W-:Y:S01]  /*1530*/  FMUL R11, R24, R11 ;  /* 0x0000000b180b7220 */ /* 0x000fe20000400000 */
[----:B------:R-:W-:-:S04]  /*1540*/  FFMA R4, R23, R15, R4 ;  /* 0x0000000f17047223 */ /* 0x000fc80000000004 */
[----:B------:R-:W-:-:S04]  /*1550*/  FFMA R4, R9, R15, R4 ;  /* 0x0000000f09047223 */ /* 0x000fc80000000004 */
[----:B------:R-:W-:-:S04]  /*1560*/  FFMA R4, R25, R15, R4 ;  /* 0x0000000f19047223 */ /* 0x000fc80000000004 */
[----:B------:R-:W-:-:S07]  /*1570*/  FFMA R8, R11, R15, R4 ;  /* 0x0000000f0b087223 */ /* 0x000fce0000000004 */
.L_x_28:
        /* <DEDUP_REMOVED lines=12> */
[----:B------:R-:W5:Y:S01]  /*1640*/  LDG.E.CONSTANT R22, desc[UR10][R10.64+0xc] ;  /* 0x00000c0a0a167981 */ /* 0x000f62000c1e9900 */
[----:B------:R-:W0:Y:S01]  /*1650*/  S2UR UR5, SR_CgaCtaId ;  /* 0x00000000000579c3 */ /* 0x000e220000008800 */
[----:B------:R-:W-:-:S02]  /*1660*/  UMOV UR4, 0x400 ;  /* 0x0000040000047882 */ /* 0x000fc40000000000 */
[----:B------:R-:W-:-:S04]  /*1670*/  UIADD3 UR4, UPT, UPT, UR4, 0x10, URZ ;  /* 0x0000001004047890 */ /* 0x000fc8000fffe0ff */
[----:B0-----:R-:W-:-:S06]  /*1680*/  ULEA UR4, UR5, UR4, 0x18 ;  /* 0x0000000405047291 */ /* 0x001fcc000f8ec0ff */
[C---:B------:R-:W-:Y:S02]  /*1690*/  LEA R4, R17.reuse, UR4, 0x2 ;  /* 0x0000000411047c11 */ /* 0x040fe4000f8e10ff */
[----:B------:R-:W-:-:S04]  /*16a0*/  IADD3 R17, PT, PT, R17, 0x4, RZ ;  /* 0x0000000411117810 */ /* 0x000fc80007ffe0ff */
[----:B------:R-:W2:Y:S02]  /*16b0*/  LDS.128 R4, [R4] ;  /* 0x0000000004047984 */ /* 0x000ea40000000c00 */
[----:B--2---:R-:W-:-:S04]  /*16c0*/  FMUL R9, R4, R9 ;  /* 0x0000000904097220 */ /* 0x004fc80000400000 */
[----:B------:R-:W-:Y:S01]  /*16d0*/  FMUL R9, R4, R9 ;  /* 0x0000000904097220 */ /* 0x000fe20000400000 */
[----:B---3--:R-:W-:Y:S01]  /*16e0*/  FMUL R18, R18, R5 ;  /* 0x0000000512127220 */ /* 0x008fe20000400000 */
[-C--:B----4-:R-:W-:Y:S02]  /*16f0*/  FMUL R19, R19, R6.reuse ;  /* 0x0000000613137220 */ /* 0x090fe40000400000 */
[----:B------:R-:W-:Y:S01]  /*1700*/  FFMA R8, R9, R15, R8 ;  /* 0x0000000f09087223 */ /* 0x000fe20000000008 */
[----:B------:R-:W-:Y:S01]  /*1710*/  FMUL R5, R18, R5 ;  /* 0x0000000512057220 */ /* 0x000fe20000400000 */
[----:B------:R-:W-:Y:S01]  /*1720*/  FMUL R19, R19, R6 ;  /* 0x0000000613137220 */ /* 0x000fe20000400000 */
[----:B-----5:R-:W-:Y:S02]  /*1730*/  FMUL R22, R22, R7 ;  /* 0x0000000716167220 */ /* 0x020fe40000400000 */
[----:B------:R-:W-:Y:S02]  /*1740*/  FFMA R8, R5, R15, R8 ;  /* 0x0000000f05087223 */ /* 0x000fe40000000008 */
[----:B------:R-:W-:-:S02]  /*1750*/  FMUL R7, R22, R7 ;  /* 0x0000000716077220 */ /* 0x000fc40000400000 */
[----:B------:R-:W-:-:S04]  /*1760*/  FFMA R8, R19, R15, R8 ;  /* 0x0000000f13087223 */ /* 0x000fc80000000008 */
[----:B------:R-:W-:-:S07]  /*1770*/  FFMA R8, R7, R15, R8 ;  /* 0x0000000f07087223 */ /* 0x000fce0000000008 */
.L_x_29:
[----:B------:R-:W-:Y:S05]  /*1780*/  @!P2 BRA `(.L_x_27) ;  /* 0x000000000064a947 */ /* 0x000fea0003800000 */
[----:B------:R-:W0:Y:S01]  /*1790*/  LDC.64 R10, c[0x0][0x3a0] ;  /* 0x0000e800ff0a7b82 */ /* 0x000e220000000a00 */
[----:B------:R-:W1:Y:S02]  /*17a0*/  LDCU UR4, c[0x0][0x3c8] ;  /* 0x00007900ff0477ac */ /* 0x000e640008000800 */
[----:B-1----:R-:W-:-:S04]  /*17b0*/  IMAD R5, R14, UR4, R17 ;  /* 0x000000040e057c24 */ /* 0x002fc8000f8e0211 */
[----:B0-----:R-:W-:-:S05]  /*17c0*/  IMAD.WIDE R10, R5, 0x4, R10 ;  /* 0x00000004050a7825 */ /* 0x001fca00078e020a */
[----:B------:R-:W2:Y:S01]  /*17d0*/  LDG.E.CONSTANT R9, desc[UR10][R10.64] ;  /* 0x0000000a0a097981 */ /* 0x000ea2000c1e9900 */
[----:B------:R-:W0:Y:S01]  /*17e0*/  S2UR UR5, SR_CgaCtaId ;  /* 0x00000000000579c3 */ /* 0x000e220000008800 */
[----:B------:R-:W-:Y:S01]  /*17f0*/  UMOV UR4, 0x400 ;  /* 0x0000040000047882 */ /* 0x000fe20000000000 */
[----:B------:R-:W-:Y:S01]  /*1800*/  ISETP.NE.AND P1, PT, R12, 0x1, PT ;  /* 0x000000010c00780c */ /* 0x000fe20003f25270 */
[----:B------:R-:W-:-:S04]  /*1810*/  UIADD3 UR4, UPT, UPT, UR4, 0x10, URZ ;  /* 0x0000001004047890 */ /* 0x000fc8000fffe0ff */
[----:B0-----:R-:W-:-:S06]  /*1820*/  ULEA UR4, UR5, UR4, 0x18 ;  /* 0x0000000405047291 */ /* 0x001fcc000f8ec0ff */
[----:B------:R-:W-:-:S06]  /*1830*/  LEA R4, R17, UR4, 0x2 ;  /* 0x0000000411047c11 */ /* 0x000fcc000f8e10ff */
[----:B------:R-:W2:Y:S02]  /*1840*/  LDS.128 R4, [R4] ;  /* 0x0000000004047984 */ /* 0x000ea40000000c00 */
[----:B--2---:R-:W-:-:S04]  /*1850*/  FMUL R9, R4, R9 ;  /* 0x0000000904097220 */ /* 0x004fc80000400000 */
[----:B------:R-:W-:-:S04]  /*1860*/  FMUL R9, R4, R9 ;  /* 0x0000000904097220 */ /* 0x000fc80000400000 */
[----:B------:R-:W-:Y:S01]  /*1870*/  FFMA R8, R9, R15, R8 ;  /* 0x0000000f09087223 */ /* 0x000fe20000000008 */
[----:B------:R-:W-:Y:S06]  /*1880*/  @!P1 BRA `(.L_x_27) ;  /* 0x0000000000249947 */ /* 0x000fec0003800000 */
[----:B------:R-:W-:Y:S01]  /*1890*/  ISETP.NE.AND P1, PT, R12, 0x2, PT ;  /* 0x000000020c00780c */ /* 0x000fe20003f25270 */
[----:B------:R-:W2:-:S12]  /*18a0*/  LDG.E.CONSTANT R4, desc[UR10][R10.64+0x4] ;  /* 0x0000040a0a047981 */ /* 0x000e98000c1e9900 */
[----:B------:R-:W3:Y:S01]  /*18b0*/  @P1 LDG.E.CONSTANT R7, desc[UR10][R10.64+0x8] ;  /* 0x0000080a0a071981 */ /* 0x000ee2000c1e9900 */
[----:B--2---:R-:W-:-:S04]  /*18c0*/  FMUL R4, R4, R5 ;  /* 0x0000000504047220 */ /* 0x004fc80000400000 */
[----:B------:R-:W-:-:S04]  /*18d0*/  FMUL R5, R4, R5 ;  /* 0x0000000504057220 */ /* 0x000fc80000400000 */
[----:B------:R-:W-:Y:S01]  /*18e0*/  FFMA R8, R5, R15, R8 ;  /* 0x0000000f05087223 */ /* 0x000fe20000000008 */
[----:B---3--:R-:W-:-:S04]  /*18f0*/  @P1 FMUL R7, R7, R6 ;  /* 0x0000000607071220 */ /* 0x008fc80000400000 */
[----:B------:R-:W-:-:S04]  /*1900*/  @P1 FMUL R7, R7, R6 ;  /* 0x0000000607071220 */ /* 0x000fc80000400000 */
[----:B------:R-:W-:-:S07]  /*1910*/  @P1 FFMA R8, R7, R15, R8 ;  /* 0x0000000f07081223 */ /* 0x000fce0000000008 */
.L_x_27:
[----:B------:R-:W0:Y:S01]  /*1920*/  S2UR UR5, SR_CgaCtaId ;  /* 0x00000000000579c3 */ /* 0x000e220000008800 */
[----:B------:R-:W-:Y:S01]  /*1930*/  UMOV UR4, 0x400 ;  /* 0x0000040000047882 */ /* 0x000fe20000000000 */
[----:B------:R-:W1:Y:S01]  /*1940*/  LDCU UR9, c[0x0][0x3c4] ;  /* 0x00007880ff0977ac */ /* 0x000e620008000800 */
[----:B------:R-:W-:Y:S01]  /*1950*/  FMNMX R8, R8, -5, !PT ;  /* 0xc0a0000008087809 */ /* 0x000fe20007800000 */
[----:B------:R-:W-:-:S03]  /*1960*/  UIADD3 UR4, UPT, UPT, UR4, 0x10, URZ ;  /* 0x0000001004047890 */ /* 0x000fc6000fffe0ff */
[----:B------:R-:W-:Y:S02]  /*1970*/  FMNMX R8, R8, 5, PT ;  /* 0x40a0000008087809 */ /* 0x000fe40003800000 */
[----:B-1----:R-:W-:Y:S01]  /*1980*/  MOV R5, UR9 ;  /* 0x0000000900057c02 */ /* 0x002fe20008000f00 */
[----:B0-----:R-:W-:-:S06]  /*1990*/  ULEA UR4, UR5, UR4, 0x18 ;  /* 0x0000000405047291 */ /* 0x001fcc000f8ec0ff */
[----:B------:R-:W-:Y:S02]  /*19a0*/  LEA R7, R14, UR4, 0x2 ;  /* 0x000000040e077c11 */ /* 0x000fe4000f8e10ff */
[----:B------:R-:W-:-:S03]  /*19b0*/  IADD3 R14, PT, PT, R13, R14, RZ ;  /* 0x0000000e0d0e7210 */ /* 0x000fc60007ffe0ff */
[----:B------:R0:W-:Y:S01]  /*19c0*/  STS [R7+0x200], R8 ;  /* 0x0002000807007388 */ /* 0x0001e20000000800 */
[----:B------:R-:W-:-:S13]  /*19d0*/  ISETP.GE.AND P1, PT, R14, R5, PT ;  /* 0x000000050e00720c */ /* 0x000fda0003f26270 */
[----:B0-----:R-:W-:Y:S05]  /*19e0*/  @!P1 BRA `(.L_x_30) ;  /* 0xfffffff000c89947 */ /* 0x001fea000383ffff */
.L_x_21:
[----:B------:R-:W-:Y:S05]  /*19f0*/  BSYNC.RECONVERGENT B0 ;  /* 0x0000000000007941 */ /* 0x000fea0003800200 */
.L_x_20:
[----:B------:R-:W0:Y:S01]  /*1a00*/  LDCU.64 UR4, c[0x0][0x390] ;  /* 0x00007200ff0477ac */ /* 0x000e220008000a00 */
[----:B------:R-:W1:Y:S08]  /*1a10*/  S2UR UR8, SR_CgaCtaId ;  /* 0x00000000000879c3 */ /* 0x000e700000008800 */
[----:B------:R-:W-:Y:S01]  /*1a20*/  BAR.SYNC.DEFER_BLOCKING 0x0 ;  /* 0x0000000000007b1d */ /* 0x000fe20000010000 */
[----:B------:R-:W-:-:S05]  /*1a30*/  ISETP.GE.AND P1, PT, R16, R5, PT ;  /* 0x000000051000720c */ /* 0x000fca0003f26270 */
[----:B------:R-:W2:Y:S02]  /*1a40*/  LDCU UR13, c[0x0][0x3c8] ;  /* 0x00007900ff0d77ac */ /* 0x000ea40008000800 */
[----:B------:R-:W3:Y:S01]  /*1a50*/  LDC.64 R2, c[0x0][0x3b8] ;  /* 0x0000ee00ff027b82 */ /* 0x000ee20000000a00 */
[----:B------:R-:W-:Y:S01]  /*1a60*/  BSSY.RECONVERGENT B0, `(.L_x_31) ;  /* 0x000002a000007945 */ /* 0x000fe20003800200 */
[----:B------:R-:W-:Y:S02]  /*1a70*/  UMOV UR7, 0x400 ;  /* 0x0000040000077882 */ /* 0x000fe40000000000 */
[----:B------:R-:W-:Y:S02]  /*1a80*/  UIADD3 UR7, UPT, UPT, UR7, 0x10, URZ ;  /* 0x0000001007077890 */ /* 0x000fe4000fffe0ff */
[----:B0-----:R-:W-:-:S04]  /*1a90*/  ULEA UR4, UP0, UR6, UR4, 0x2 ;  /* 0x0000000406047291 */ /* 0x001fc8000f8010ff */
[----:B------:R-:W-:Y:S02]  /*1aa0*/  ULEA.HI.X UR5, UR6, UR5, UR12, 0x2, UP0 ;  /* 0x0000000506057291 */ /* 0x000fe400080f140c */
[----:B------:R-:W-:Y:S01]  /*1ab0*/  MOV R18, UR4 ;  /* 0x0000000400127c02 */ /* 0x000fe20008000f00 */
[----:B-1----:R-:W-:Y:S01]  /*1ac0*/  ULEA UR7, UR8, UR7, 0x18 ;  /* 0x0000000708077291 */ /* 0x002fe2000f8ec0ff */
[----:B--2---:R-:W-:Y:S01]  /*1ad0*/  ISETP.GE.U32.AND P0, PT, R16, UR13, PT ;  /* 0x0000000d10007c0c */ /* 0x004fe2000bf06070 */
[----:B------:R-:W0:Y:S01]  /*1ae0*/  LDCU.64 UR8, c[0x0][0x380] ;  /* 0x00007000ff0877ac */ /* 0x000e220008000a00 */
[----:B------:R-:W-:-:S03]  /*1af0*/  MOV R19, UR5 ;  /* 0x0000000500137c02 */ /* 0x000fc60008000f00 */
[----:B------:R-:W-:Y:S02]  /*1b00*/  LEA R7, R5, UR7, 0x2 ;  /* 0x0000000705077c11 */ /* 0x000fe4000f8e10ff */
[----:B------:R-:W1:Y:S01]  /*1b10*/  LDCU.64 UR4, c[0x0][0x3a8] ;  /* 0x00007500ff0477ac */ /* 0x000e620008000a00 */
[----:B---3--:R-:W-:-:S05]  /*1b20*/  FMUL R0, R2, R3 ;  /* 0x0000000302007220 */ /* 0x008fca0000400000 */
[----:B------:R-:W-:Y:S01]  /*1b30*/  @!P0 LEA R22, R16, UR7, 0x2 ;  /* 0x0000000710168c11 */ /* 0x000fe2000f8e10ff */
[----:B01----:R-:W-:Y:S06]  /*1b40*/  @P1 BRA `(.L_x_32) ;  /* 0x00000000006c1947 */ /* 0x003fec0003800000 */
[----:B------:R-:W0:Y:S01]  /*1b50*/  LDC R4, c[0x0][0x360] ;  /* 0x0000d800ff047b82 */ /* 0x000e220000000800 */
[----:B------:R-:W-:Y:S01]  /*1b60*/  FMUL R6, R0, 0.5 ;  /* 0x3f00000000067820 */ /* 0x000fe20000400000 */
[----:B------:R-:W-:-:S07]  /*1b70*/  MOV R13, R16 ;  /* 0x00000010000d7202 */ /* 0x000fce0000000f00 */
.L_x_33:
[C---:B-1----:R-:W-:Y:S01]  /*1b80*/  IADD3 R9, P1, PT, R13.reuse, UR6, RZ ;  /* 0x000000060d097c10 */ /* 0x042fe2000ff3e0ff */
[----:B------:R-:W-:-:S03]  /*1b90*/  IMAD.WIDE R14, R13, 0x4, R18 ;  /* 0x000000040d0e7825 */ /* 0x000fc600078e0212 */
[C---:B------:R-:W-:Y:S01]  /*1ba0*/  LEA.HI.X.SX32 R2, R13.reuse, UR12, 0x1, P1 ;  /* 0x0000000c0d027c11 */ /* 0x040fe200088f0eff */
[----:B------:R-:W-:Y:S01]  /*1bb0*/  IMAD.WIDE R10, R13, 0x4, R20 ;  /* 0x000000040d0a7825 */ /* 0x000fe200078e0214 */
[C---:B------:R-:W-:Y:S01]  /*1bc0*/  SHF.L.U32 R8, R9.reuse, 0x2, RZ ;  /* 0x0000000209087819 */ /* 0x040fe200000006ff */
[----:B------:R-:W2:Y:S01]  /*1bd0*/  LDG.E.CONSTANT R14, desc[UR10][R14.64] ;  /* 0x0000000a0e0e7981 */ /* 0x000ea2000c1e9900 */
[----:B------:R-:W-:Y:S02]  /*1be0*/  SHF.L.U64.HI R9, R9, 0x2, R2 ;  /* 0x0000000209097819 */ /* 0x000fe40000010202 */
[----:B------:R-:W-:Y:S01]  /*1bf0*/  IADD3 R2, P1, PT, R8, UR8, RZ ;  /* 0x0000000808027c10 */ /* 0x000fe2000ff3e0ff */
[----:B------:R-:W3:Y:S03]  /*1c00*/  LDG.E.CONSTANT R11, desc[UR10][R10.64] ;  /* 0x0000000a0a0b7981 */ /* 0x000ee6000c1e9900 */
[----:B------:R-:W-:-:S05]  /*1c10*/  IADD3.X R3, PT, PT, R9, UR9, RZ, P1, !PT ;  /* 0x0000000909037c10 */ /* 0x000fca0008ffe4ff */
[----:B------:R-:W4:Y:S01]  /*1c20*/  LDG.E.CONSTANT R2, desc[UR10][R2.64] ;  /* 0x0000000a02027981 */ /* 0x000f22000c1e9900 */
[----:B------:R-:W-:-:S05]  /*1c30*/  LEA R12, R13, UR7, 0x2 ;  /* 0x000000070d0c7c11 */ /* 0x000fca000f8e10ff */
[----:B------:R-:W2:Y:S01]  /*1c40*/  LDS R17, [R12+0x200] ;  /* 0x000200000c117984 */ /* 0x000ea20000000800 */
[----:B------:R-:W-:Y:S02]  /*1c50*/  IADD3 R8, P1, PT, R8, UR4, RZ ;  /* 0x0000000408087c10 */ /* 0x000fe4000ff3e0ff */
[----:B------:R-:W-:Y:S02]  /*1c60*/  LEA R24, R13, R7, 0x2 ;  /* 0x000000070d187211 */ /* 0x000fe400078e10ff */
[----:B------:R-:W-:Y:S02]  /*1c70*/  IADD3.X R9, PT, PT, R9, UR5, RZ, P1, !PT ;  /* 0x0000000509097c10 */ /* 0x000fe40008ffe4ff */
[----:B0-----:R-:W-:-:S04]  /*1c80*/  IADD3 R13, PT, PT, R4, R13, RZ ;  /* 0x0000000d040d7210 */ /* 0x001fc80007ffe0ff */
[----:B------:R-:W-:Y:S01]  /*1c90*/  ISETP.GE.AND P1, PT, R13, R5, PT ;  /* 0x000000050d00720c */ /* 0x000fe20003f26270 */
[----:B--2---:R-:W-:-:S04]  /*1ca0*/  FADD R17, R14, -R17 ;  /* 0x800000110e117221 */ /* 0x004fc80000000000 */
[----:B---3--:R-:W-:-:S04]  /*1cb0*/  FFMA R17, R6, R17, R11 ;  /* 0x0000001106117223 */ /* 0x008fc8000000000b */
[----:B----4-:R-:W-:Y:S01]  /*1cc0*/  FFMA R15, R17, R0, R2 ;  /* 0x00000000110f7223 */ /* 0x010fe20000000002 */
[----:B------:R1:W-:Y:S04]  /*1cd0*/  STS [R24+0x200], R17 ;  /* 0x0002001118007388 */ /* 0x0003e80000000800 */
[----:B------:R1:W-:Y:S01]  /*1ce0*/  STG.E desc[UR10][R8.64], R15 ;  /* 0x0000000f08007986 */ /* 0x0003e2000c10190a */
[----:B------:R-:W-:Y:S05]  /*1cf0*/  @!P1 BRA `(.L_x_33) ;  /* 0xfffffffc00a09947 */ /* 0x000fea000383ffff */
.L_x_32:
[----:B------:R-:W-:Y:S05]  /*1d00*/  BSYNC.RECONVERGENT B0 ;  /* 0x0000000000007941 */ /* 0x000fea0003800200 */
.L_x_31:
[----:B------:R-:W-:Y:S01]  /*1d10*/  BAR.SYNC.DEFER_BLOCKING 0x0 ;  /* 0x0000000000007b1d */ /* 0x000fe20000010000 */
[----:B------:R-:W-:-:S05]  /*1d20*/  UISETP.GE.AND UP0, UPT, UR13, 0x1, UPT ;  /* 0x000000010d00788c */ /* 0x000fca000bf06270 */
[----:B------:R0:W-:Y:S02]  /*1d30*/  @!P0 STS [R22], RZ ;  /* 0x000000ff16008388 */ /* 0x0001e40000000800 */
[----:B------:R-:W-:Y:S06]  /*1d40*/  BAR.SYNC.DEFER_BLOCKING 0x0 ;  /* 0x0000000000007b1d */ /* 0x000fec0000010000 */
[----:B0-----:R-:W-:Y:S05]  /*1d50*/  BRA.U !UP0, `(.L_x_34) ;  /* 0x0000000108847547 */ /* 0x001fea000b800000 */
[----:B------:R-:W0:Y:S01]  /*1d60*/  LDCU UR5, c[0x0][0x360] ;  /* 0x00006c00ff0577ac */ /* 0x000e220008000800 */
[----:B------:R-:W-:-:S05]  /*1d70*/  UMOV UR4, URZ ;  /* 0x000000ff00047c82 */ /* 0x000fca0008000000 */
.L_x_40:
[----:B------:R-:W2:Y:S01]  /*1d80*/  LDCU UR8, c[0x0][0x3c4] ;  /* 0x00007880ff0877ac */ /* 0x000ea20008000800 */
[----:B------:R-:W-:Y:S01]  /*1d90*/  BSSY.RECONVERGENT B0, `(.L_x_35) ;  /* 0x0000011000007945 */ /* 0x000fe20003800200 */
[----:B-1----:R-:W-:Y:S01]  /*1da0*/  HFMA2 R9, -RZ, RZ, 0, 0 ;  /* 0x00000000ff097431 */ /* 0x002fe200000001ff */
[----:B--2---:R-:W-:-:S13]  /*1db0*/  ISETP.GE.AND P0, PT, R16, UR8, PT ;  /* 0x0000000810007c0c */ /* 0x004fda000bf06270 */
[----:B------:R-:W-:Y:S05]  /*1dc0*/  @P0 BRA `(.L_x_36) ;  /* 0x0000000000340947 */ /* 0x000fea0003800000 */
[----:B------:R-:W1:Y:S01]  /*1dd0*/  LDC R11, c[0x0][0x3c8] ;  /* 0x0000f200ff0b7b82 */ /* 0x000e620000000800 */
[----:B------:R-:W-:Y:S02]  /*1de0*/  MOV R9, RZ ;  /* 0x000000ff00097202 */ /* 0x000fe40000000f00 */
[----:B------:R-:W-:-:S05]  /*1df0*/  MOV R0, R16 ;  /* 0x0000001000007202 */ /* 0x000fca0000000f00 */
[----:B------:R-:W2:Y:S02]  /*1e00*/  LDC.64 R4, c[0x0][0x398] ;  /* 0x0000e600ff047b82 */ /* 0x000ea40000000a00 */
.L_x_37:
[----:B-1----:R-:W-:-:S04]  /*1e10*/  IMAD R3, R0, R11, UR4 ;  /* 0x0000000400037e24 */ /* 0x002fc8000f8e020b */
[----:B--2---:R-:W-:-:S06]  /*1e20*/  IMAD.WIDE R2, R3, 0x4, R4 ;  /* 0x0000000403027825 */ /* 0x004fcc00078e0204 */
[----:B------:R-:W2:Y:S01]  /*1e30*/  LDG.E.CONSTANT R2, desc[UR10][R2.64] ;  /* 0x0000000a02027981 */ /* 0x000ea2000c1e9900 */
[C---:B------:R-:W-:Y:S02]  /*1e40*/  LEA R6, R0.reuse, R7, 0x2 ;  /* 0x0000000700067211 */ /* 0x040fe400078e10ff */
[----:B0-----:R-:W-:-:S04]  /*1e50*/  IADD3 R0, PT, PT, R0, UR5, RZ ;  /* 0x0000000500007c10 */ /* 0x001fc8000fffe0ff */
[----:B------:R-:W2:Y:S01]  /*1e60*/  LDS R6, [R6+0x200] ;  /* 0x0002000006067984 */ /* 0x000ea20000000800 */
[----:B------:R-:W-:Y:S01]  /*1e70*/  ISETP.GE.AND P0, PT, R0, UR8, PT ;  /* 0x0000000800007c0c */ /* 0x000fe2000bf06270 */
[----:B--2---:R-:W-:-:S12]  /*1e80*/  FFMA R9, R6, R2, R9 ;  /* 0x0000000206097223 */ /* 0x004fd80000000009 */
[----:B------:R-:W-:Y:S05]  /*1e90*/  @!P0 BRA `(.L_x_37) ;  /* 0xfffffffc00dc8947 */ /* 0x000fea000383ffff */
.L_x_36:
[----:B0-----:R-:W-:Y:S05]  /*1ea0*/  BSYNC.RECONVERGENT B0 ;  /* 0x0000000000007941 */ /* 0x001fea0003800200 */
.L_x_35:
[----:B------:R-:W-:Y:S01]  /*1eb0*/  BSSY.RECONVERGENT B0, `(.L_x_38) ;  /* 0x0000007000007945 */ /* 0x000fe20003800200 */
[----:B------:R-:W-:-:S12]  /*1ec0*/  ULEA UR8, UR4, UR7, 0x2 ;  /* 0x0000000704087291 */ /* 0x000fd8000f8e10ff */
.L_x_39:
[----:B------:R-:W0:Y:S01]  /*1ed0*/  LDS R2, [UR8] ;  /* 0x00000008ff027984 */ /* 0x000e220008000800 */
[----:B------:R-:W-:Y:S01]  /*1ee0*/  MOV R0, UR8 ;  /* 0x0000000800007c02 */ /* 0x000fe20008000f00 */
[----:B0-----:R-:W-:-:S05]  /*1ef0*/  FADD R3, R9, R2 ;  /* 0x0000000209037221 */ /* 0x001fca0000000000 */
[----:B------:R-:W0:Y:S02]  /*1f00*/  ATOMS.CAST.SPIN P0, [R0], R2, R3 ;  /* 0x000000020000758d */ /* 0x000e240001800003 */
[----:B0-----:R-:W-:Y:S05]  /*1f10*/  @!P0 BRA `(.L_x_39) ;  /* 0xfffffffc00ec8947 */ /* 0x001fea000383ffff */
[----:B------:R-:W-:Y:S05]  /*1f20*/  BSYNC.RECONVERGENT B0 ;  /* 0x0000000000007941 */ /* 0x000fea0003800200 */
.L_x_38:
[----:B------:R-:W0:Y:S01]  /*1f30*/  LDCU UR13, c[0x0][0x3c8] ;  /* 0x00007900ff0d77ac */ /* 0x000e220008000800 */
[----:B------:R-:W-:-:S04]  /*1f40*/  UIADD3 UR4, UPT, UPT, UR4, 0x1, URZ ;  /* 0x0000000104047890 */ /* 0x000fc8000fffe0ff */
[----:B0-----:R-:W-:-:S09]  /*1f50*/  UISETP.NE.AND UP0, UPT, UR4, UR13, UPT ;  /* 0x0000000d0400728c */ /* 0x001fd2000bf05270 */
[----:B------:R-:W-:Y:S05]  /*1f60*/  BRA.U UP0, `(.L_x_40) ;  /* 0xfffffffd00847547 */ /* 0x000fea000b83ffff */
.L_x_34:
[----:B------:R-:W-:Y:S01]  /*1f70*/  BAR.SYNC.DEFER_BLOCKING 0x0 ;  /* 0x0000000000007b1d */ /* 0x000fe20000010000 */
[----:B------:R-:W-:-:S05]  /*1f80*/  ISETP.NE.AND P0, PT, R16, RZ, PT ;  /* 0x000000ff1000720c */ /* 0x000fca0003f05270 */
[----:B------:R-:W-:Y:S08]  /*1f90*/  BSSY.RECONVERGENT B0, `(.L_x_41) ;  /* 0x0000077000007945 */ /* 0x000ff00003800200 */
[----:B------:R-:W-:Y:S05]  /*1fa0*/  @P0 BRA `(.L_x_42) ;  /* 0x0000000400d40947 */ /* 0x000fea0003800000 */
[----:B------:R-:W-:Y:S01]  /*1fb0*/  UISETP.GE.AND UP0, UPT, UR13, 0x1, UPT ;  /* 0x000000010d00788c */ /* 0x000fe2000bf06270 */
[----:B------:R-:W-:-:S08]  /*1fc0*/  MOV R0, RZ ;  /* 0x000000ff00007202 */ /* 0x000fd00000000f00 */
        /* <DEDUP_REMOVED lines=8> */
[----:B------:R-:W0:Y:S01]  /*2050*/  S2UR UR7, SR_CgaCtaId ;  /* 0x00000000000779c3 */ /* 0x000e220000008800 */
[----:B------:R-:W-:Y:S01]  /*2060*/  UMOV UR4, 0x400 ;  /* 0x0000040000047882 */ /* 0x000fe20000000000 */
[----:B------:R-:W-:Y:S01]  /*2070*/  MOV R0, RZ ;  /* 0x000000ff00007202 */ /* 0x000fe20000000f00 */
[----:B------:R-:W-:Y:S02]  /*2080*/  UIADD3 UR5, UPT, UPT, UR4, 0x10, URZ ;  /* 0x0000001004057890 */ /* 0x000fe4000fffe0ff */
[----:B------:R-:W-:Y:S02]  /*2090*/  ULOP3.LUT UR4, UR13, 0x7ffffff0, URZ, 0xc0, !UPT ;  /* 0x7ffffff00d047892 */ /* 0x000fe4000f8ec0ff */
[----:B0-----:R-:W-:-:S03]  /*20a0*/  ULEA UR7, UR7, UR5, 0x18 ;  /* 0x0000000507077291 */ /* 0x001fc6000f8ec0ff */
[----:B------:R-:W-:-:S09]  /*20b0*/  UMOV UR5, URZ ;  /* 0x000000ff00057c82 */ /* 0x000fd20008000000 */
.L_x_45:
[----:B------:R-:W-:Y:S02]  /*20c0*/  ULEA UR8, UR5, UR7, 0x2 ;  /* 0x0000000705087291 */ /* 0x000fe4000f8e10ff */
[----:B------:R-:W-:-:S04]  /*20d0*/  UIADD3 UR5, UPT, UPT, UR5, 0x10, URZ ;  /* 0x0000001005057890 */ /* 0x000fc8000fffe0ff */
[----:B------:R-:W-:-:S03]  /*20e0*/  UISETP.NE.AND UP1, UPT, UR5, UR4, UPT ;  /* 0x000000040500728c */ /* 0x000fc6000bf25270 */
[----:B-1----:R-:W0:Y:S04]  /*20f0*/  LDS.128 R8, [UR8] ;  /* 0x00000008ff087984 */ /* 0x002e280008000c00 */
        /* <DEDUP_REMOVED lines=20> */
.L_x_44:
[----:B------:R-:W-:Y:S05]  /*2240*/  BRA.U !UP0, `(.L_x_43) ;  /* 0x0000000108e87547 */ /* 0x000fea000b800000 */
[----:B------:R-:W-:Y:S02]  /*2250*/  UISETP.GE.U32.AND UP0, UPT, UR9, 0x8, UPT ;  /* 0x000000080900788c */ /* 0x000fe4000bf06070 */
[----:B------:R-:W-:-:S04]  /*2260*/  ULOP3.LUT UR8, UR13, 0x7, URZ, 0xc0, !UPT ;  /* 0x000000070d087892 */ /* 0x000fc8000f8ec0ff */
[----:B------:R-:W-:-:S03]  /*2270*/  UISETP.NE.AND UP1, UPT, UR8, URZ, UPT ;  /* 0x000000ff0800728c */ /* 0x000fc6000bf25270 */
[----:B------:R-:W-:Y:S08]  /*2280*/  BRA.U !UP0, `(.L_x_46) ;  /* 0x0000000108587547 */ /* 0x000ff0000b800000 */
[----:B------:R-:W0:Y:S01]  /*2290*/  S2UR UR7, SR_CgaCtaId ;  /* 0x00000000000779c3 */ /* 0x000e220000008800 */
[----:B------:R-:W-:Y:S02]  /*22a0*/  UMOV UR5, 0x400 ;  /* 0x0000040000057882 */ /* 0x000fe40000000000 */
[----:B------:R-:W-:-:S04]  /*22b0*/  UIADD3 UR5, UPT, UPT, UR5, 0x10, URZ ;  /* 0x0000001005057890 */ /* 0x000fc8000fffe0ff */
[----:B0-----:R-:W-:-:S04]  /*22c0*/  ULEA UR5, UR7, UR5, 0x18 ;  /* 0x0000000507057291 */ /* 0x001fc8000f8ec0ff */
[----:B------:R-:W-:Y:S02]  /*22d0*/  ULEA UR5, UR4, UR5, 0x2 ;  /* 0x0000000504057291 */ /* 0x000fe4000f8e10ff */
[----:B------:R-:W-:-:S07]  /*22e0*/  UIADD3 UR4, UPT, UPT, UR4, 0x8, URZ ;  /* 0x0000000804047890 */ /* 0x000fce000fffe0ff */
[----:B------:R-:W0:Y:S04]  /*22f0*/  LDS R3, [UR5] ;  /* 0x00000005ff037984 */ /* 0x000e280008000800 */
[----:B------:R-:W2:Y:S04]  /*2300*/  LDS R5, [UR5+0x4] ;  /* 0x00000405ff057984 */ /* 0x000ea80008000800 */
[----:B-1----:R-:W1:Y:S04]  /*2310*/  LDS R9, [UR5+0x8] ;  /* 0x00000805ff097984 */ /* 0x002e680008000800 */
[----:B------:R-:W3:Y:S04]  /*2320*/  LDS R11, [UR5+0xc] ;  /* 0x00000c05ff0b7984 */ /* 0x000ee80008000800 */
[----:B------:R-:W4:Y:S04]  /*2330*/  LDS R13, [UR5+0x10] ;  /* 0x00001005ff0d7984 */ /* 0x000f280008000800 */
[----:B------:R-:W5:Y:S04]  /*2340*/  LDS R15, [UR5+0x14] ;  /* 0x00001405ff0f7984 */ /* 0x000f680008000800 */
[----:B------:R-:W5:Y:S04]  /*2350*/  LDS R17, [UR5+0x18] ;  /* 0x00001805ff117984 */ /* 0x000f680008000800 */
[----:B------:R-:W5:Y:S01]  /*2360*/  LDS R21, [UR5+0x1c] ;  /* 0x00001c05ff157984 */ /* 0x000f620008000800 */
[----:B0-----:R-:W-:-:S04]  /*2370*/  FFMA R0, R3, R3, R0 ;  /* 0x0000000303007223 */ /* 0x001fc80000000000 */
[----:B--2---:R-:W-:-:S04]  /*2380*/  FFMA R0, R5, R5, R0 ;  /* 0x0000000505007223 */ /* 0x004fc80000000000 */
[----:B-1----:R-:W-:-:S04]  /*2390*/  FFMA R0, R9, R9, R0 ;  /* 0x0000000909007223 */ /* 0x002fc80000000000 */
[----:B---3--:R-:W-:-:S04]  /*23a0*/  FFMA R0, R11, R11, R0 ;  /* 0x0000000b0b007223 */ /* 0x008fc80000000000 */
[----:B----4-:R-:W-:-:S04]  /*23b0*/  FFMA R0, R13, R13, R0 ;  /* 0x0000000d0d007223 */ /* 0x010fc80000000000 */
[----:B-----5:R-:W-:-:S04]  /*23c0*/  FFMA R0, R15, R15, R0 ;  /* 0x0000000f0f007223 */ /* 0x020fc80000000000 */
[----:B------:R-:W-:-:S04]  /*23d0*/  FFMA R0, R17, R17, R0 ;  /* 0x0000001111007223 */ /* 0x000fc80000000000 */
[----:B------:R-:W-:-:S07]  /*23e0*/  FFMA R0, R21, R21, R0 ;  /* 0x0000001515007223 */ /* 0x000fce0000000000 */
.L_x_46:
        /* <DEDUP_REMOVED lines=14> */
[----:B------:R-:W3:Y:S01]  /*24d0*/  LDS R11, [UR5+0xc] ;  /* 0x00000c05ff0b7984 */ /* 0x000ee20008000800 */
[----:B0-----:R-:W-:-:S04]  /*24e0*/  FFMA R0, R3, R3, R0 ;  /* 0x0000000303007223 */ /* 0x001fc80000000000 */
[----:B--2---:R-:W-:-:S04]  /*24f0*/  FFMA R0, R5, R5, R0 ;  /* 0x0000000505007223 */ /* 0x004fc80000000000 */
[----:B-1----:R-:W-:-:S04]  /*2500*/  FFMA R0, R9, R9, R0 ;  /* 0x0000000909007223 */ /* 0x002fc80000000000 */
[----:B---3--:R-:W-:-:S07]  /*2510*/  FFMA R0, R11, R11, R0 ;  /* 0x0000000b0b007223 */ /* 0x008fce0000000000 */
.L_x_47:
[----:B------:R-:W-:Y:S05]  /*2520*/  BRA.U !UP1, `(.L_x_43) ;  /* 0x0000000109307547 */ /* 0x000fea000b800000 */
[----:B------:R-:W0:Y:S01]  /*2530*/  S2UR UR7, SR_CgaCtaId ;  /* 0x00000000000779c3 */ /* 0x000e220000008800 */
[----:B------:R-:W-:Y:S02]  /*2540*/  UMOV UR5, 0x400 ;  /* 0x0000040000057882 */ /* 0x000fe40000000000 */
[----:B------:R-:W-:-:S04]  /*2550*/  UIADD3 UR5, UPT, UPT, UR5, 0x10, URZ ;  /* 0x0000001005057890 */ /* 0x000fc8000fffe0ff */
[----:B0-----:R-:W-:-:S03]  /*2560*/  ULEA UR7, UR7, UR5, 0x18 ;  /* 0x0000000507077291 */ /* 0x001fc6000f8ec0ff */
[----:B------:R-:W-:-:S09]  /*2570*/  UMOV UR5, URZ ;  /* 0x000000ff00057c82 */ /* 0x000fd20008000000 */
.L_x_48:
[----:B------:R-:W-:Y:S02]  /*2580*/  ULEA UR8, UR4, UR7, 0x2 ;  /* 0x0000000704087291 */ /* 0x000fe4000f8e10ff */
[----:B------:R-:W-:Y:S02]  /*2590*/  UIADD3 UR5, UPT, UPT, UR5, 0x1, URZ ;  /* 0x0000000105057890 */ /* 0x000fe4000fffe0ff */
[----:B------:R-:W-:Y:S02]  /*25a0*/  UIADD3 UR4, UPT, UPT, UR4, 0x1, URZ ;  /* 0x0000000104047890 */ /* 0x000fe4000fffe0ff */
[----:B------:R-:W-:-:S03]  /*25b0*/  UISETP.NE.AND UP0, UPT, UR5, UR9, UPT ;  /* 0x000000090500728c */ /* 0x000fc6000bf05270 */
[----:B------:R-:W0:Y:S02]  /*25c0*/  LDS R3, [UR8] ;  /* 0x00000008ff037984 */ /* 0x000e240008000800 */
[----:B0-----:R-:W-:-:S04]  /*25d0*/  FFMA R0, R3, R3, R0 ;  /* 0x0000000303007223 */ /* 0x001fc80000000000 */
[----:B------:R-:W-:Y:S05]  /*25e0*/  BRA.U UP0, `(.L_x_48) ;  /* 0xfffffffd00e47547 */ /* 0x000fea000b83ffff */
.L_x_43:
[----:B------:R-:W-:Y:S01]  /*25f0*/  IADD3 R2, PT, PT, R0, -0xd000000, RZ ;  /* 0xf300000000027810 */ /* 0x000fe20007ffe0ff */
[----:B------:R0:W2:Y:S03]  /*2600*/  MUFU.RSQ R5, R0 ;  /* 0x0000000000057308 */ /* 0x0000a60000001400 */
[----:B------:R-:W-:-:S13]  /*2610*/  ISETP.GT.U32.AND P0, PT, R2, 0x727fffff, PT ;  /* 0x727fffff0200780c */ /* 0x000fda0003f04070 */
[----:B0-----:R-:W-:Y:S05]  /*2620*/  @!P0 BRA `(.L_x_49) ;  /* 0x0000000000148947 */ /* 0x001fea0003800000 */
[----:B------:R-:W-:Y:S01]  /*2630*/  BSSY.RECONVERGENT B1, `(.L_x_50) ;  /* 0x0000003000017945 */ /* 0x000fe20003800200 */
[----:B-1----:R-:W-:-:S07]  /*2640*/  MOV R8, 0x2660 ;  /* 0x0000266000087802 */ /* 0x002fce0000000f00 */
[----:B--2---:R-:W-:Y:S05]  /*2650*/  CALL.REL.NOINC `($__internal_1_$__cuda_sm20_sqrt_rn_f32_slowpath) ;  /* 0x0000001400747944 */ /* 0x004fea0003c00000 */
[----:B------:R-:W-:Y:S05]  /*2660*/  BSYNC.RECONVERGENT B1 ;  /* 0x0000000000017941 */ /* 0x000fea0003800200 */
.L_x_50:
[----:B------:R-:W-:Y:S05]  /*2670*/  BRA `(.L_x_51) ;  /* 0x0000000000107947 */ /* 0x000fea0003800000 */
.L_x_49:
[C---:B--2---:R-:W-:Y:S01]  /*2680*/  FMUL.FTZ R3, R5.reuse, R0 ;  /* 0x0000000005037220 */ /* 0x044fe20000410000 */
[----:B------:R-:W-:-:S03]  /*2690*/  FMUL.FTZ R2, R5, 0.5 ;  /* 0x3f00000005027820 */ /* 0x000fc60000410000 */
[----:B------:R-:W-:-:S04]  /*26a0*/  FFMA R0, -R3, R3, R0 ;  /* 0x0000000303007223 */ /* 0x000fc80000000100 */
[----:B------:R-:W-:-:S07]  /*26b0*/  FFMA R0, R0, R2, R3 ;  /* 0x0000000200007223 */ /* 0x000fce0000000003 */
.L_x_51:
[----:B------:R-:W0:Y:S01]  /*26c0*/  S2UR UR5, SR_CgaCtaId ;  /* 0x00000000000579c3 */ /* 0x000e220000008800 */
[----:B------:R-:W-:Y:S02]  /*26d0*/  UMOV UR4, 0x400 ;  /* 0x0000040000047882 */ /* 0x000fe40000000000 */
[----:B0-----:R-:W-:-:S09]  /*26e0*/  ULEA UR4, UR5, UR4, 0x18 ;  /* 0x0000000405047291 */ /* 0x001fd2000f8ec0ff */
[----:B------:R0:W-:Y:S03]  /*26f0*/  STS [UR4], R0 ;  /* 0x00000000ff007988 */ /* 0x0001e60008000804 */
.L_x_42:
[----:B------:R-:W-:Y:S05]  /*2700*/  BSYNC.RECONVERGENT B0 ;  /* 0x0000000000007941 */ /* 0x000fea0003800200 */
.L_x_41:
[----:B------:R-:W2:Y:S08]  /*2710*/  S2UR UR5, SR_CgaCtaId ;  /* 0x00000000000579c3 */ /* 0x000eb00000008800 */
[----:B------:R-:W-:Y:S06]  /*2720*/  BAR.SYNC.DEFER_BLOCKING 0x0 ;  /* 0x0000000000007b1d */ /* 0x000fec0000010000 */
[----:B------:R-:W-:-:S02]  /*2730*/  UMOV UR4, 0x400 ;  /* 0x0000040000047882 */ /* 0x000fc40000000000 */
[----:B--2---:R-:W-:-:S09]  /*2740*/  ULEA UR4, UR5, UR4, 0x18 ;  /* 0x0000000405047291 */ /* 0x004fd2000f8ec0ff */
[----:B0-----:R-:W0:Y:S02]  /*2750*/  LDS R0, [UR4] ;  /* 0x00000004ff007984 */ /* 0x001e240008000800 */
[----:B------:R-:W2:Y:S02]  /*2760*/  LDCU UR4, c[0x0][0x3c4] ;  /* 0x00007880ff0477ac */ /* 0x000ea40008000800 */
[----:B--2---:R-:W-:Y:S01]  /*2770*/  ISETP.GE.AND P3, PT, R16, UR4, PT ;  /* 0x0000000410007c0c */ /* 0x004fe2000bf66270 */
[----:B0-----:R-:W-:-:S05]  /*2780*/  FADD R0, R0, 1 ;  /* 0x3f80000000007421 */ /* 0x001fca0000000000 */
[----:B------:R-:W-:-:S04]  /*2790*/  IADD3 R2, PT, PT, R0, 0x1800000, RZ ;  /* 0x0180000000027810 */ /* 0x000fc80007ffe0ff */
[----:B------:R-:W-:-:S04]  /*27a0*/  LOP3.LUT R2, R2, 0x7f800000, RZ, 0xc0, !PT ;  /* 0x7f80000002027812 */ /* 0x000fc800078ec0ff */
[----:B------:R-:W-:-:S13]  /*27b0*/  ISETP.GT.U32.AND P0, PT, R2, 0x1ffffff, PT ;  /* 0x01ffffff0200780c */ /* 0x000fda0003f04070 */
[----:B------:R-:W-:Y:S05]  /*27c0*/  @P0 BRA `(.L_x_52) ;  /* 0x00000000000c0947 */ /* 0x000fea0003800000 */
[----:B------:R-:W-:-:S07]  /*27d0*/  MOV R2, 0x27f0 ;  /* 0x000027f000027802 */ /* 0x000fce0000000f00 */
[----:B-1----:R-:W-:Y:S05]  /*27e0*/  CALL.REL.NOINC `($__internal_0_$__cuda_sm20_rcp_rn_f32_slowpath) ;  /* 0x0000001000407944 */ /* 0x002fea0003c00000 */
[----:B------:R-:W-:Y:S05]  /*27f0*/  BRA `(.L_x_53) ;  /* 0x0000000000107947 */ /* 0x000fea0003800000 */
.L_x_52:
[----:B------:R-:W0:Y:S02]  /*2800*/  MUFU.RCP R3, R0 ;  /* 0x0000000000037308 */ /* 0x000e240000001000 */
[----:B0-----:R-:W-:-:S04]  /*2810*/  FFMA R2, R0, R3, -1 ;  /* 0xbf80000000027423 */ /* 0x001fc80000000003 */
[----:B------:R-:W-:-:S04]  /*2820*/  FADD.FTZ R2, -R2, -RZ ;  /* 0x800000ff02027221 */ /* 0x000fc80000010100 */
[----:B------:R-:W-:-:S07]  /*2830*/  FFMA R6, R3, R2, R3 ;  /* 0x0000000203067223 */ /* 0x000fce0000000003 */
.L_x_53:
[----:B------:R-:W-:Y:S04]  /*2840*/  BSSY.RECONVERGENT B0, `(.L_x_54) ;  /* 0x00000ec000007945 */ /* 0x000fe80003800200 */
[----:B------:R-:W-:Y:S05]  /*2850*/  @P3 BRA `(.L_x_55) ;  /* 0x0000000c00a83947 */ /* 0x000fea0003800000 */
[----:B------:R-:W0:Y:S08]  /*2860*/  LDC R4, c[0x0][0x3c8] ;  /* 0x0000f200ff047b82 */ /* 0x000e300000000800 */
[----:B------:R-:W2:Y:S01]  /*2870*/  LDC R0, c[0x0][0x360] ;  /* 0x0000d800ff007b82 */ /* 0x000ea20000000800 */
[----:B0-----:R-:W-:-:S13]  /*2880*/  ISETP.GT.AND P0, PT, R4, RZ, PT ;  /* 0x000000ff0400720c */ /* 0x001fda0003f04270 */
[----:B--2---:R-:W-:Y:S05]  /*2890*/  @P0 BRA `(.L_x_56) ;  /* 0x0000000000300947 */ /* 0x004fea0003800000 */
[----:B------:R-:W0:Y:S01]  /*28a0*/  S2R R5, SR_CgaCtaId ;  /* 0x0000000000057919 */ /* 0x000e220000008800 */
[----:B------:R-:W2:Y:S01]  /*28b0*/  LDC R6, c[0x0][0x3c4] ;  /* 0x0000f100ff067b82 */ /* 0x000ea20000000800 */
[----:B------:R-:W-:Y:S02]  /*28c0*/  MOV R2, 0x400 ;  /* 0x0000040000027802 */ /* 0x000fe40000000f00 */
[----:B------:R-:W-:Y:S02]  /*28d0*/  MOV R3, R16 ;  /* 0x0000001000037202 */ /* 0x000fe40000000f00 */
[----:B------:R-:W-:-:S04]  /*28e0*/  IADD3 R2, PT, PT, R2, 0x10, RZ ;  /* 0x0000001002027810 */ /* 0x000fc80007ffe0ff */
[----:B0-----:R-:W-:-:S07]  /*28f0*/  LEA R4, R5, R2, 0x18 ;  /* 0x0000000205047211 */ /* 0x001fce00078ec0ff */
.L_x_57:
[----:B------:R-:W-:Y:S02]  /*2900*/  LEA R2, R3, R4, 0x2 ;  /* 0x0000000403027211 */ /* 0x000fe400078e10ff */
[----:B------:R-:W-:-:S03]  /*2910*/  IADD3 R3, PT, PT, R0, R3, RZ ;  /* 0x0000000300037210 */ /* 0x000fc60007ffe0ff */
[----:B------:R0:W-:Y:S01]  /*2920*/  STS [R2+0x200], RZ ;  /* 0x000200ff02007388 */ /* 0x0001e20000000800 */
[----:B--2---:R-:W-:-:S13]  /*2930*/  ISETP.GE.AND P0, PT, R3, R6, PT ;  /* 0x000000060300720c */ /* 0x004fda0003f06270 */
[----:B0-----:R-:W-:Y:S05]  /*2940*/  @!P0 BRA `(.L_x_57) ;  /* 0xfffffffc00ec8947 */ /* 0x001fea000383ffff */
[----:B------:R-:W-:Y:S05]  /*2950*/  BRA `(.L_x_55) ;  /* 0x0000000c00687947 */ /* 0x000fea0003800000 */
.L_x_56:
[----:B------:R-:W0:Y:S01]  /*2960*/  LDC.64 R20, c[0x0][0x3a0] ;  /* 0x0000e800ff147b82 */ /* 0x000e220000000a00 */
[C---:B------:R-:W-:Y:S02]  /*2970*/  LOP3.LUT R3, R4.reuse, 0xf, RZ, 0xc0, !PT ;  /* 0x0000000f04037812 */ /* 0x040fe400078ec0ff */
[C---:B------:R-:W-:Y:S02]  /*2980*/  LOP3.LUT R2, R4.reuse, 0x7, RZ, 0xc0, !PT ;  /* 0x0000000704027812 */ /* 0x040fe400078ec0ff */
[----:B------:R-:W-:Y:S02]  /*2990*/  IADD3 R3, PT, PT, R3, -0x1, RZ ;  /* 0xffffffff03037810 */ /* 0x000fe40007ffe0ff */
[----:B------:R-:W-:Y:S02]  /*29a0*/  IADD3 R5, PT, PT, R4, -0x1, RZ ;  /* 0xffffffff04057810 */ /* 0x000fe40007ffe0ff */
[----:B-1----:R-:W-:Y:S02]  /*29b0*/  IADD3 R8, PT, PT, R2, -0x1, RZ ;  /* 0xffffffff02087810 */ /* 0x002fe40007ffe0ff */
[----:B------:R-:W-:-:S02]  /*29c0*/  ISETP.GE.U32.AND P1, PT, R3, 0x7, PT ;  /* 0x000000070300780c */ /* 0x000fc40003f26070 */
[----:B------:R-:W-:Y:S02]  /*29d0*/  ISETP.GE.U32.AND P0, PT, R5, 0xf, PT ;  /* 0x0000000f0500780c */ /* 0x000fe40003f06070 */
[----:B------:R-:W-:Y:S02]  /*29e0*/  LOP3.LUT R3, R4, 0x7ffffff0, RZ, 0xc0, !PT ;  /* 0x7ffffff004037812 */ /* 0x000fe400078ec0ff */
[----:B------:R-:W-:Y:S02]  /*29f0*/  ISETP.GE.U32.AND P2, PT, R8, 0x3, PT ;  /* 0x000000030800780c */ /* 0x000fe40003f46070 */
[----:B------:R-:W-:Y:S02]  /*2a00*/  LOP3.LUT R4, R4, 0x3, RZ, 0xc0, !PT ;  /* 0x0000000304047812 */ /* 0x000fe400078ec0ff */
[----:B------:R-:W-:Y:S02]  /*2a10*/  MOV R5, R16 ;  /* 0x0000001000057202 */ /* 0x000fe40000000f00 */
[----:B0-----:R-:W-:-:S04]  /*2a20*/  IADD3 R20, P3, PT, R20, 0x20, RZ ;  /* 0x0000002014147810 */ /* 0x001fc80007f7e0ff */
[----:B------:R-:W-:-:S09]  /*2a30*/  IADD3.X R21, PT, PT, RZ, R21, RZ, P3, !PT ;  /* 0x00000015ff157210 */ /* 0x000fd20001ffe4ff */
.L_x_63:
[----:B------:R-:W0:Y:S01]  /*2a40*/  LDCU UR4, c[0x0][0x3c8] ;  /* 0x00007900ff0477ac */ /* 0x000e220008000800 */
[----:B------:R-:W-:Y:S01]  /*2a50*/  HFMA2 R15, -RZ, RZ, 0, 0 ;  /* 0x00000000ff0f7431 */ /* 0x000fe200000001ff */
[----:B------:R-:W-:Y:S01]  /*2a60*/  MOV R24, RZ ;  /* 0x000000ff00187202 */ /* 0x000fe20000000f00 */
[----:B0-----:R-:W-:Y:S01]  /*2a70*/  IMAD R17, R5, UR4, RZ ;  /* 0x0000000405117c24 */ /* 0x001fe2000f8e02ff */
[----:B------:R-:W-:Y:S06]  /*2a80*/  @!P0 BRA `(.L_x_58) ;  /* 0x0000000400508947 */ /* 0x000fec0003800000 */
[----:B------:R-:W0:Y:S01]  /*2a90*/  S2UR UR5, SR_CgaCtaId ;  /* 0x00000000000579c3 */ /* 0x000e220000008800 */
[----:B------:R-:W-:Y:S01]  /*2aa0*/  UMOV UR4, 0x400 ;  /* 0x0000040000047882 */ /* 0x000fe20000000000 */
[----:B------:R-:W-:Y:S01]  /*2ab0*/  IADD3 R13, PT, PT, -R3, RZ, RZ ;  /* 0x000000ff030d7210 */ /* 0x000fe20007ffe1ff */
[----:B------:R-:W-:Y:S01]  /*2ac0*/  UIADD3 UR4, UPT, UPT, UR4, 0x10, URZ ;  /* 0x0000001004047890 */ /* 0x000fe2000fffe0ff */
[----:B------:R-:W-:Y:S02]  /*2ad0*/  MOV R15, RZ ;  /* 0x000000ff000f7202 */ /* 0x000fe40000000f00 */
[----:B------:R-:W-:Y:S01]  /*2ae0*/  MOV R12, R17 ;  /* 0x00000011000c7202 */ /* 0x000fe20000000f00 */
[----:B0-----:R-:W-:-:S04]  /*2af0*/  ULEA UR4, UR5, UR4, 0x18 ;  /* 0x0000000405047291 */ /* 0x001fc8000f8ec0ff */
[----:B------:R-:W-:-:S06]  /*2b00*/  UIADD3 UR4, UPT, UPT, UR4, 0x20, URZ ;  /* 0x0000002004047890 */ /* 0x000fcc000fffe0ff */
[----:B------:R-:W-:-:S07]  /*2b10*/  MOV R14, UR4 ;  /* 0x00000004000e7c02 */ /* 0x000fce0008000f00 */
.L_x_59:
[----:B------:R-:W-:Y:S01]  /*2b20*/  IMAD.WIDE R22, R12, 0x4, R20 ;  /* 0x000000040c167825 */ /* 0x000fe200078e0214 */
[----:B------:R-:W0:Y:S04]  /*2b30*/  LDS.128 R8, [R14+-0x20] ;  /* 0xffffe0000e087984 */ /* 0x000e280000000c00 */
[----:B------:R-:W0:Y:S04]  /*2b40*/  LDG.E.CONSTANT R25, desc[UR10][R22.64+-0x20] ;  /* 0xffffe00a16197981 */ /* 0x000e28000c1e9900 */
[----:B------:R-:W2:Y:S01]  /*2b50*/  LDG.E.CONSTANT R24, desc[UR10][R22.64+-0x1c] ;  /* 0xffffe40a16187981 */ /* 0x000ea2000c1e9900 */
[----:B0-----:R-:W-:-:S03]  /*2b60*/  FMUL R27, R8, R25 ;  /* 0x00000019081b7220 */ /* 0x001fc60000400000 */
[----:B------:R-:W3:Y:S01]  /*2b70*/  LDG.E.CONSTANT R25, desc[UR10][R22.64+-0x18] ;  /* 0xffffe80a16197981 */ /* 0x000ee2000c1e9900 */
[----:B------:R-:W-:-:S03]  /*2b80*/  FMUL R26, R8, R27 ;  /* 0x0000001b081a7220 */ /* 0x000fc60000400000 */
[----:B------:R-:W4:Y:S01]  /*2b90*/  LDG.E.CONSTANT R8, desc[UR10][R22.64+-0x14] ;  /* 0xffffec0a16087981 */ /* 0x000f22000c1e9900 */
[----:B------:R-:W-:-:S03]  /*2ba0*/  FFMA R27, R26, R6, R15 ;  /* 0x000000061a1b7223 */ /* 0x000fc6000000000f */
[----:B------:R-:W5:Y:S01]  /*2bb0*/  LDG.E.CONSTANT R15, desc[UR10][R22.64+-0x10] ;  /* 0xfffff00a160f7981 */ /* 0x000f62000c1e9900 */
[----:B--2---:R-:W-:-:S04]  /*2bc0*/  FMUL R24, R9, R24 ;  /* 0x0000001809187220 */ /* 0x004fc80000400000 */
[----:B------:R-:W-:Y:S02]  /*2bd0*/  FMUL R26, R9, R24 ;  /* 0x00000018091a7220 */ /* 0x000fe40000400000 */
[----:B------:R-:W2:Y:S02]  /*2be0*/  LDG.E.CONSTANT R24, desc[UR10][R22.64+-0xc] ;  /* 0xfffff40a16187981 */ /* 0x000ea4000c1e9900 */
[----:B------:R-:W-:Y:S01]  /*2bf0*/  FFMA R27, R26, R6, R27 ;  /* 0x000000061a1b7223 */ /* 0x000fe2000000001b */
[----:B---3--:R-:W-:-:S04]  /*2c00*/  FMUL R25, R10, R25 ;  /* 0x000000190a197220 */ /* 0x008fc80000400000 */
[----:B------:R-:W-:Y:S01]  /*2c10*/  FMUL R10, R10, R25 ;  /* 0x000000190a0a7220 */ /* 0x000fe20000400000 */
[C---:B----4-:R-:W-:Y:S01]  /*2c20*/  FMUL R8, R11.reuse, R8 ;  /* 0x000000080b087220 */ /* 0x050fe20000400000 */
[----:B------:R-:W3:Y:S02]  /*2c30*/  LDG.E.CONSTANT R25, desc[UR10][R22.64+-0x8] ;  /* 0xfffff80a16197981 */ /* 0x000ee4000c1e9900 */
[----:B------:R-:W-:Y:S01]  /*2c40*/  FFMA R27, R10, R6, R27 ;  /* 0x000000060a1b7223 */ /* 0x000fe2000000001b */
[----:B------:R-:W-:Y:S02]  /*2c50*/  FMUL R26, R11, R8 ;  /* 0x000000080b1a7220 */ /* 0x000fe40000400000 */
[----:B------:R-:W5:Y:S02]  /*2c60*/  LDS.128 R8, [R14+-0x10] ;  /* 0xfffff0000e087984 */ /* 0x000f640000000c00 */
[----:B------:R-:W-:Y:S01]  /*2c70*/  FFMA R27, R26, R6, R27 ;  /* 0x000000061a1b7223 */ /* 0x000fe2000000001b */
[----:B-----5:R-:W-:-:S04]  /*2c80*/  FMUL R15, R8, R15 ;  /* 0x0000000f080f7220 */ /* 0x020fc80000400000 */
[----:B------:R-:W-:Y:S02]  /*2c90*/  FMUL R26, R8, R15 ;  /* 0x0000000f081a7220 */ /* 0x000fe40000400000 */
[----:B------:R-:W4:Y:S04]  /*2ca0*/  LDG.E.CONSTANT R8, desc[UR10][R22.64+-0x4] ;  /* 0xfffffc0a16087981 */ /* 0x000f28000c1e9900 */
[----:B------:R-:W5:Y:S01]  /*2cb0*/  LDG.E.CONSTANT R15, desc[UR10][R22.64] ;  /* 0x0000000a160f7981 */ /* 0x000f62000c1e9900 */
[----:B--2---:R-:W-:Y:S01]  /*2cc0*/  FMUL R24, R9, R24 ;  /* 0x0000001809187220 */ /* 0x004fe20000400000 */
[----:B------:R-:W-:-:S03]  /*2cd0*/  FFMA R27, R26, R6, R27 ;  /* 0x000000061a1b7223 */ /* 0x000fc6000000001b */
[----:B------:R-:W-:Y:S02]  /*2ce0*/  FMUL R26, R9, R24 ;  /* 0x00000018091a7220 */ /* 0x000fe40000400000 */
[----:B------:R-:W2:Y:S02]  /*2cf0*/  LDG.E.CONSTANT R24, desc[UR10][R22.64+0x4] ;  /* 0x0000040a16187981 */ /* 0x000ea4000c1e9900 */
[----:B------:R-:W-:Y:S01]  /*2d00*/  FFMA R27, R26, R6, R27 ;  /* 0x000000061a1b7223 */ /* 0x000fe2000000001b */
[----:B---3--:R-:W-:-:S04]  /*2d10*/  FMUL R25, R10, R25 ;  /* 0x000000190a197220 */ /* 0x008fc80000400000 */
[----:B------:R-:W-:-:S04]  /*2d20*/  FMUL R10, R10, R25 ;  /* 0x000000190a0a7220 */ /* 0x000fc80000400000 */
[----:B------:R-:W-:Y:S01]  /*2d30*/  FFMA R27, R10, R6, R27 ;  /* 0x000000060a1b7223 */ /* 0x000fe2000000001b */
[----:B----4-:R-:W-:-:S04]  /*2d40*/  FMUL R8, R11, R8 ;  /* 0x000000080b087220 */ /* 0x010fc80000400000 */
[----:B------:R-:W-:Y:S02]  /*2d50*/  FMUL R26, R11, R8 ;  /* 0x000000080b1a7220 */ /* 0x000fe40000400000 */
[----:B------:R-:W5:Y:S02]  /*2d60*/  LDS.128 R8, [R14] ;  /* 0x000000000e087984 */ /* 0x000f640000000c00 */
[----:B------:R-:W-:Y:S02]  /*2d70*/  FFMA R25, R26, R6, R27 ;  /* 0x000000061a197223 */ /* 0x000fe4000000001b */
[----:B------:R-:W3:Y:S01]  /*2d80*/  LDG.E.CONSTANT R27, desc[UR10][R22.64+0x8] ;  /* 0x0000080a161b7981 */ /* 0x000ee2000c1e9900 */
[----:B-----5:R-:W-:-:S04]  /*2d90*/  FMUL R15, R8, R15 ;  /* 0x0000000f080f7220 */ /* 0x020fc80000400000 */
[----:B------:R-:W-:Y:S02]  /*2da0*/  FMUL R26, R8, R15 ;  /* 0x0000000f081a7220 */ /* 0x000fe40000400000 */
[----:B------:R-:W4:Y:S01]  /*2db0*/  LDG.E.CONSTANT R8, desc[UR10][R22.64+0xc] ;  /* 0x00000c0a16087981 */ /* 0x000f22000c1e9900 */
[C---:B--2---:R-:W-:Y:S01]  /*2dc0*/  FMUL R24, R9.reuse, R24 ;  /* 0x0000001809187220 */ /* 0x044fe20000400000 */
[----:B------:R-:W-:Y:S02]  /*2dd0*/  FFMA R25, R26, R6, R25 ;  /* 0x000000061a197223 */ /* 0x000fe40000000019 */
[----:B------:R-:W2:Y:S01]  /*2de0*/  LDG.E.CONSTANT R15, desc[UR10][R22.64+0x10] ;  /* 0x0000100a160f7981 */ /* 0x000ea2000c1e9900 */
[----:B------:R-:W-:-:S03]  /*2df0*/  FMUL R26, R9, R24 ;  /* 0x00000018091a7220 */ /* 0x000fc60000400000 */
[----:B------:R-:W5:Y:S01]  /*2e00*/  LDG.E.CONSTANT R24, desc[UR10][R22.64+0x14] ;  /* 0x0000140a16187981 */ /* 0x000f62000c1e9900 */
[----:B------:R-:W-:-:S03]  /*2e10*/  FFMA R9, R26, R6, R25 ;  /* 0x000000061a097223 */ /* 0x000fc60000000019 */
[----:B------:R-:W5:Y:S04]  /*2e20*/  LDG.E.CONSTANT R25, desc[UR10][R22.64+0x18] ;  /* 0x0000180a16197981 */ /* 0x000f68000c1e9900 */
[----:B------:R-:W5:Y:S01]  /*2e30*/  LDG.E.CONSTANT R26, desc[UR10][R22.64+0x1c] ;  /* 0x00001c0a161a7981 */ /* 0x000f62000c1e9900 */
[----:B------:R-:W-:-:S04]  /*2e40*/  IADD3 R13, PT, PT, R13, 0x10, RZ ;  /* 0x000000100d0d7810 */ /* 0x000fc80007ffe0ff */
[----:B------:R-:W-:Y:S02]  /*2e50*/  ISETP.NE.AND P3, PT, R13, RZ, PT ;  /* 0x000000ff0d00720c */ /* 0x000fe40003f65270 */
[----:B------:R-:W-:Y:S01]  /*2e60*/  IADD3 R12, PT, PT, R12, 0x10, RZ ;  /* 0x000000100c0c7810 */ /* 0x000fe20007ffe0ff */
[----:B---3--:R-:W-:-:S04]  /*2e70*/  FMUL R27, R10, R27 ;  /* 0x0000001b0a1b7220 */ /* 0x008fc80000400000 */
[----:B------:R-:W-:-:S04]  /*2e80*/  FMUL R10, R10, R27 ;  /* 0x0000001b0a0a7220 */ /* 0x000fc80000400000 */
[----:B------:R-:W-:Y:S01]  /*2e90*/  FFMA R9, R10, R6, R9 ;  /* 0x000000060a097223 */ /* 0x000fe20000000009 */
[----:B----4-:R-:W-:-:S04]  /*2ea0*/  FMUL R8, R11, R8 ;  /* 0x000000080b087220 */ /* 0x010fc80000400000 */
[----:B------:R-:W-:-:S04]  /*2eb0*/  FMUL R8, R11, R8 ;  /* 0x000000080b087220 */ /* 0x000fc80000400000 */
[----:B------:R-:W-:Y:S02]  /*2ec0*/  FFMA R27, R8, R6, R9 ;  /* 0x00000006081b7223 */ /* 0x000fe40000000009 */
[----:B------:R0:W2:Y:S02]  /*2ed0*/  LDS.128 R8, [R14+0x10] ;  /* 0x000010000e087984 */ /* 0x0000a40000000c00 */
[----:B0-----:R-:W-:Y:S01]  /*2ee0*/  IADD3 R14, PT, PT, R14, 0x40, RZ ;  /* 0x000000400e0e7810 */ /* 0x001fe20007ffe0ff */
[----:B--2---:R-:W-:Y:S01]  /*2ef0*/  FMUL R15, R8, R15 ;  /* 0x0000000f080f7220 */ /* 0x004fe20000400000 */
[----:B-----5:R-:W-:-:S03]  /*2f00*/  FMUL R24, R9, R24 ;  /* 0x0000001809187220 */ /* 0x020fc60000400000 */
[----:B------:R-:W-:Y:S01]  /*2f10*/  FMUL R8, R8, R15 ;  /* 0x0000000f08087220 */ /* 0x000fe20000400000 */
[----:B------:R-:W-:Y:S01]  /*2f20*/  FMUL R24, R9, R24 ;  /* 0x0000001809187220 */ /* 0x000fe20000400000 */
[----:B------:R-:W-:Y:S02]  /*2f30*/  FMUL R25, R10, R25 ;  /* 0x000000190a197220 */ /* 0x000fe40000400000 */
[----:B------:R-:W-:Y:S01]  /*2f40*/  FFMA R27, R8, R6, R27 ;  /* 0x00000006081b7223 */ /* 0x000fe2000000001b */
[C---:B------:R-:W-:Y:S01]  /*2f50*/  FMUL R26, R11.reuse, R26 ;  /* 0x0000001a0b1a7220 */ /* 0x040fe20000400000 */
[----:B------:R-:W-:Y:S02]  /*2f60*/  FMUL R10, R10, R25 ;  /* 0x000000190a0a7220 */ /* 0x000fe40000400000 */
[----:B------:R-:W-:Y:S01]  /*2f70*/  FFMA R27, R24, R6, R27 ;  /* 0x00000006181b7223 */ /* 0x000fe2000000001b */
[----:B------:R-:W-:-:S03]  /*2f80*/  FMUL R26, R11, R26 ;  /* 0x0000001a0b1a7220 */ /* 0x000fc60000400000 */
[----:B------:R-:W-:-:S04]  /*2f90*/  FFMA R27, R10, R6, R27 ;  /* 0x000000060a1b7223 */ /* 0x000fc8000000001b */
[----:B------:R-:W-:Y:S01]  /*2fa0*/  FFMA R15, R26, R6, R27 ;  /* 0x000000061a0f7223 */ /* 0x000fe2000000001b */
[----:B------:R-:W-:Y:S06]  /*2fb0*/  @P3 BRA `(.L_x_59) ;  /* 0xfffffff800d83947 */ /* 0x000fec000383ffff */
[----:B------:R-:W-:-:S07]  /*2fc0*/  MOV R24, R3 ;  /* 0x0000000300187202 */ /* 0x000fce0000000f00 */
.L_x_58:
[----:B------:R-:W0:Y:S02]  /*2fd0*/  LDCU UR4, c[0x0][0x3c8] ;  /* 0x00007900ff0477ac */ /* 0x000e240008000800 */
[----:B0-----:R-:W-:-:S04]  /*2fe0*/  ULOP3.LUT UR4, UR4, 0xf, URZ, 0xc0, !UPT ;  /* 0x0000000f04047892 */ /* 0x001fc8000f8ec0ff */
[----:B------:R-:W-:-:S09]  /*2ff0*/  UISETP.NE.AND UP0, UPT, UR4, URZ, UPT ;  /* 0x000000ff0400728c */ /* 0x000fd2000bf05270 */
[----:B------:R-:W-:Y:S05]  /*3000*/  BRA.U !UP0, `(.L_x_60) ;  /* 0x00000005088c7547 */ /* 0x000fea000b800000 */
[----:B------:R-:W-:Y:S01]  /*3010*/  ISETP.NE.AND P3, PT, R2, RZ, PT ;  /* 0x000000ff0200720c */ /* 0x000fe20003f65270 */
[----:B------:R-:W-:-:S12]  /*3020*/  @!P1 BRA `(.L_x_61) ;  /* 0x0000000000ac9947 */ /* 0x000fd80003800000 */
[----:B------:R-:W0:Y:S01]  /*3030*/  LDC.64 R22, c[0x0][0x3a0] ;  /* 0x0000e800ff167b82 */ /* 0x000e220000000a00 */
[----:B------:R-:W-:-:S05]  /*3040*/  IADD3 R9, PT, PT, R17, R24, RZ ;  /* 0x0000001811097210 */ /* 0x000fca0007ffe0ff */
[----:B0-----:R-:W-:-:S05]  /*3050*/  IMAD.WIDE R22, R9, 0x4, R22 ;  /* 0x0000000409167825 */ /* 0x001fca00078e0216 */
[----:B------:R-:W2:Y:S04]  /*3060*/  LDG.E.CONSTANT R25, desc[UR10][R22.64] ;  /* 0x0000000a16197981 */ /* 0x000ea8000c1e9900 */
[----:B------:R-:W3:Y:S01]  /*3070*/  LDG.E.CONSTANT R26, desc[UR10][R22.64+0x4] ;  /* 0x0000040a161a7981 */ /* 0x000ee2000c1e9900 */
[----:B------:R-:W0:Y:S01]  /*3080*/  S2UR UR5, SR_CgaCtaId ;  /* 0x00000000000579c3 */ /* 0x000e220000008800 */
[----:B------:R-:W-:Y:S02]  /*3090*/  UMOV UR4, 0x400 ;  /* 0x0000040000047882 */ /* 0x000fe40000000000 */
[----:B------:R-:W-:Y:S01]  /*30a0*/  UIADD3 UR4, UPT, UPT, UR4, 0x10, URZ ;  /* 0x0000001004047890 */ /* 0x000fe2000fffe0ff */
[----:B------:R-:W4:Y:S04]  /*30b0*/  LDG.E.CONSTANT R13, desc[UR10][R22.64+0x8] ;  /* 0x0000080a160d7981 */ /* 0x000f28000c1e9900 */
[----:B------:R-:W5:Y:S01]  /*30c0*/  LDG.E.CONSTANT R28, desc[UR10][R22.64+0x1c] ;  /* 0x00001c0a161c7981 */ /* 0x000f62000c1e9900 */
[----:B0-----:R-:W-:-:S06]  /*30d0*/  ULEA UR4, UR5, UR4, 0x18 ;  /* 0x0000000405047291 */ /* 0x001fcc000f8ec0ff */
[----:B------:R-:W-:-:S05]  /*30e0*/  LEA R12, R24, UR4, 0x2 ;  /* 0x00000004180c7c11 */ /* 0x000fca000f8e10ff */
[----:B------:R-:W2:Y:S02]  /*30f0*/  LDS.128 R8, [R12] ;  /* 0x000000000c087984 */ /* 0x000ea40000000c00 */
[----:B--2---:R-:W-:-:S04]  /*3100*/  FMUL R25, R8, R25 ;  /* 0x0000001908197220 */ /* 0x004fc80000400000 */
[----:B------:R-:W-:Y:S02]  /*3110*/  FMUL R14, R8, R25 ;  /* 0x00000019080e7220 */ /* 0x000fe40000400000 */
[----:B------:R-:W2:Y:S01]  /*3120*/  LDG.E.CONSTANT R8, desc[UR10][R22.64+0xc] ;  /* 0x00000c0a16087981 */ /* 0x000ea2000c1e9900 */
[-C--:B---3--:R-:W-:Y:S01]  /*3130*/  FMUL R26, R26, R9.reuse ;  /* 0x000000091a1a7220 */ /* 0x088fe20000400000 */
[----:B------:R-:W-:Y:S02]  /*3140*/  FFMA R15, R14, R6, R15 ;  /* 0x000000060e0f7223 */ /* 0x000fe4000000000f */
[----:B------:R-:W3:Y:S01]  /*3150*/  LDG.E.CONSTANT R25, desc[UR10][R22.64+0x10] ;  /* 0x0000100a16197981 */ /* 0x000ee2000c1e9900 */
[----:B------:R-:W-:-:S03]  /*3160*/  FMUL R14, R26, R9 ;  /* 0x000000091a0e7220 */ /* 0x000fc60000400000 */
[----:B------:R-:W3:Y:S04]  /*3170*/  LDG.E.CONSTANT R26, desc[UR10][R22.64+0x14] ;  /* 0x0000140a161a7981 */ /* 0x000ee8000c1e9900 */
[----:B------:R-:W3:Y:S01]  /*3180*/  LDG.E.CONSTANT R9, desc[UR10][R22.64+0x18] ;  /* 0x0000180a16097981 */ /* 0x000ee2000c1e9900 */
[----:B----4-:R-:W-:Y:S01]  /*3190*/  FMUL R13, R13, R10 ;  /* 0x0000000a0d0d7220 */ /* 0x010fe20000400000 */
[----:B------:R-:W-:-:S03]  /*31a0*/  FFMA R15, R14, R6, R15 ;  /* 0x000000060e0f7223 */ /* 0x000fc6000000000f */
[----:B------:R-:W-:-:S04]  /*31b0*/  FMUL R10, R13, R10 ;  /* 0x0000000a0d0a7220 */ /* 0x000fc80000400000 */
[----:B------:R-:W-:Y:S02]  /*31c0*/  FFMA R27, R10, R6, R15 ;  /* 0x000000060a1b7223 */ /* 0x000fe4000000000f */
[----:B------:R-:W5:Y:S01]  /*31d0*/  LDS.128 R12, [R12+0x10] ;  /* 0x000010000c0c7984 */ /* 0x000f620000000c00 */
[----:B------:R-:W-:Y:S01]  /*31e0*/  IADD3 R24, PT, PT, R24, 0x8, RZ ;  /* 0x0000000818187810 */ /* 0x000fe20007ffe0ff */
[----:B-----5:R-:W-:-:S04]  /*31f0*/  FMUL R28, R28, R15 ;  /* 0x0000000f1c1c7220 */ /* 0x020fc80000400000 */
[----:B------:R-:W-:Y:S01]  /*3200*/  FMUL R28, R28, R15 ;  /* 0x0000000f1c1c7220 */ /* 0x000fe20000400000 */
[----:B--2---:R-:W-:-:S04]  /*3210*/  FMUL R8, R8, R11 ;  /* 0x0000000b08087220 */ /* 0x004fc80000400000 */
[----:B------:R-:W-:Y:S01]  /*3220*/  FMUL R8, R8, R11 ;  /* 0x0000000b08087220 */ /* 0x000fe20000400000 */
[----:B---3--:R-:W-:-:S03]  /*3230*/  FMUL R25, R12, R25 ;  /* 0x000000190c197220 */ /* 0x008fc60000400000 */
[----:B------:R-:W-:Y:S01]  /*3240*/  FFMA R27, R8, R6, R27 ;  /* 0x00000006081b7223 */ /* 0x000fe2000000001b */
[----:B------:R-:W-:Y:S01]  /*3250*/  FMUL R8, R12, R25 ;  /* 0x000000190c087220 */ /* 0x000fe20000400000 */
[-C--:B------:R-:W-:Y:S01]  /*3260*/  FMUL R26, R26, R13.reuse ;  /* 0x0000000d1a1a7220 */ /* 0x080fe20000400000 */
[----:B------:R-:W-:Y:S02]  /*3270*/  FMUL R9, R9, R14 ;  /* 0x0000000e09097220 */ /* 0x000fe40000400000 */
[----:B------:R-:W-:Y:S01]  /*3280*/  FFMA R27, R8, R6, R27 ;  /* 0x00000006081b7223 */ /* 0x000fe2000000001b */
[----:B------:R-:W-:Y:S01]  /*3290*/  FMUL R26, R26, R13 ;  /* 0x0000000d1a1a7220 */ /* 0x000fe20000400000 */
[----:B------:R-:W-:-:S03]  /*32a0*/  FMUL R14, R9, R14 ;  /* 0x0000000e090e7220 */ /* 0x000fc60000400000 */
[----:B------:R-:W-:-:S04]  /*32b0*/  FFMA R27, R26, R6, R27 ;  /* 0x000000061a1b7223 */ /* 0x000fc8000000001b */
[----:B------:R-:W-:-:S04]  /*32c0*/  FFMA R27, R14, R6, R27 ;  /* 0x000000060e1b7223 */ /* 0x000fc8000000001b */
[----:B------:R-:W-:-:S07]  /*32d0*/  FFMA R15, R28, R6, R27 ;  /* 0x000000061c0f7223 */ /* 0x000fce000000001b */
.L_x_61:
[----:B------:R-:W-:Y:S05]  /*32e0*/  @!P3 BRA `(.L_x_60) ;  /* 0x0000000000d4b947 */ /* 0x000fea0003800000 */
[----:B------:R-:W-:Y:S01]  /*32f0*/  ISETP.NE.AND P3, PT, R4, RZ, PT ;  /* 0x000000ff0400720c */ /* 0x000fe20003f65270 */
[----:B------:R-:W-:-:S12]  /*3300*/  @!P2 BRA `(.L_x_62) ;  /* 0x000000000068a947 */ /* 0x000fd80003800000 */
[----:B------:R-:W0:Y:S01]  /*3310*/  LDC.64 R8, c[0x0][0x3a0] ;  /* 0x0000e800ff087b82 */ /* 0x000e220000000a00 */
[----:B------:R-:W-:-:S05]  /*3320*/  IADD3 R13, PT, PT, R17, R24, RZ ;  /* 0x00000018110d7210 */ /* 0x000fca0007ffe0ff */
        /* <DEDUP_REMOVED lines=14> */
[-C--:B---3--:R-:W-:Y:S01]  /*3410*/  FMUL R26, R26, R9.reuse ;  /* 0x000000091a1a7220 */ /* 0x088fe20000400000 */
[----:B----4-:R-:W-:Y:S02]  /*3420*/  FMUL R25, R25, R10 ;  /* 0x0000000a19197220 */ /* 0x010fe40000400000 */
[----:B------:R-:W-:Y:S01]  /*3430*/  FFMA R15, R22, R6, R15 ;  /* 0x00000006160f7223 */ /* 0x000fe2000000000f */
[----:B------:R-:W-:Y:S01]  /*3440*/  FMUL R26, R26, R9 ;  /* 0x000000091a1a7220 */ /* 0x000fe20000400000 */
[----:B------:R-:W-:Y:S01]  /*3450*/  FMUL R10, R25, R10 ;  /* 0x0000000a190a7220 */ /* 0x000fe20000400000 */
[-C--:B-----5:R-:W-:Y:S02]  /*3460*/  FMUL R14, R14, R11.reuse ;  /* 0x0000000b0e0e7220 */ /* 0x0a0fe40000400000 */
[----:B------:R-:W-:Y:S02]  /*3470*/  FFMA R15, R26, R6, R15 ;  /* 0x000000061a0f7223 */ /* 0x000fe4000000000f */
[----:B------:R-:W-:-:S02]  /*3480*/  FMUL R14, R14, R11 ;  /* 0x0000000b0e0e7220 */ /* 0x000fc40000400000 */
[----:B------:R-:W-:-:S04]  /*3490*/  FFMA R15, R10, R6, R15 ;  /* 0x000000060a0f7223 */ /* 0x000fc8000000000f */
[----:B------:R-:W-:-:S07]  /*34a0*/  FFMA R15, R14, R6, R15 ;  /* 0x000000060e0f7223 */ /* 0x000fce000000000f */
.L_x_62:
[----:B------:R-:W-:Y:S05]  /*34b0*/  @!P3 BRA `(.L_x_60) ;  /* 0x000000000060b947 */ /* 0x000fea0003800000 */
[----:B------:R-:W0:Y:S01]  /*34c0*/  LDC.64 R12, c[0x0][0x3a0] ;  /* 0x0000e800ff0c7b82 */ /* 0x000e220000000a00 */
[----:B------:R-:W-:-:S05]  /*34d0*/  IADD3 R17, PT, PT, R17, R24, RZ ;  /* 0x0000001811117210 */ /* 0x000fca0007ffe0ff */
        /* <DEDUP_REMOVED lines=22> */
.L_x_60:
[----:B------:R-:W0:Y:S01]  /*3640*/  S2UR UR5, SR_CgaCtaId ;  /* 0x00000000000579c3 */ /* 0x000e220000008800 */
[----:B------:R-:W-:Y:S01]  /*3650*/  UMOV UR4, 0x400 ;  /* 0x0000040000047882 */ /* 0x000fe20000000000 */
[----:B------:R-:W-:Y:S01]  /*3660*/  FMNMX R15, R15, -5, !PT ;  /* 0xc0a000000f0f7809 */ /* 0x000fe20007800000 */
[----:B------:R-:W-:-:S03]  /*3670*/  UIADD3 UR4, UPT, UPT, UR4, 0x10, URZ ;  /* 0x0000001004047890 */ /* 0x000fc6000fffe0ff */
[----:B------:R-:W-:Y:S01]  /*3680*/  FMNMX R15, R15, 5, PT ;  /* 0x40a000000f0f7809 */ /* 0x000fe20003800000 */
[----:B0-----:R-:W-:Y:S01]  /*3690*/  ULEA UR4, UR5, UR4, 0x18 ;  /* 0x0000000405047291 */ /* 0x001fe2000f8ec0ff */
[----:B------:R-:W0:Y:S05]  /*36a0*/  LDCU UR5, c[0x0][0x3c4] ;  /* 0x00007880ff0577ac */ /* 0x000e2a0008000800 */
[----:B------:R-:W-:Y:S02]  /*36b0*/  LEA R8, R5, UR4, 0x2 ;  /* 0x0000000405087c11 */ /* 0x000fe4000f8e10ff */
[----:B------:R-:W-:-:S03]  /*36c0*/  IADD3 R5, PT, PT, R0, R5, RZ ;  /* 0x0000000500057210 */ /* 0x000fc60007ffe0ff */
[----:B------:R2:W-:Y:S01]  /*36d0*/  STS [R8+0x200], R15 ;  /* 0x0002000f08007388 */ /* 0x0005e20000000800 */
[----:B0-----:R-:W-:-:S13]  /*36e0*/  ISETP.GE.AND P3, PT, R5, UR5, PT ;  /* 0x0000000505007c0c */ /* 0x001fda000bf66270 */
[----:B--2---:R-:W-:Y:S05]  /*36f0*/  @!P3 BRA `(.L_x_63) ;  /* 0xfffffff000d0b947 */ /* 0x004fea000383ffff */
.L_x_55:
[----:B------:R-:W-:Y:S05]  /*3700*/  BSYNC.RECONVERGENT B0 ;  /* 0x0000000000007941 */ /* 0x000fea0003800200 */
.L_x_54:
[----:B------:R-:W0:Y:S01]  /*3710*/  LDCU UR13, c[0x0][0x3c4] ;  /* 0x00007880ff0d77ac */ /* 0x000e220008000800 */
[----:B------:R-:W-:Y:S01]  /*3720*/  BAR.SYNC.DEFER_BLOCKING 0x0 ;  /* 0x0000000000007b1d */ /* 0x000fe20000010000 */
[----:B0-----:R-:W-:-:S13]  /*3730*/  ISETP.GE.AND P0, PT, R16, UR13, PT ;  /* 0x0000000d10007c0c */ /* 0x001fda000bf06270 */
[----:B------:R-:W-:Y:S05]  /*3740*/  @P0 EXIT ;  /* 0x000000000000094d */ /* 0x000fea0003800000 */
[----:B------:R-:W0:Y:S01]  /*3750*/  LDC.64 R2, c[0x0][0x3b8] ;  /* 0x0000ee00ff027b82 */ /* 0x000e220000000a00 */
[----:B------:R-:W-:Y:S01]  /*3760*/  UMOV UR4, 0x400 ;  /* 0x0000040000047882 */ /* 0x000fe20000000000 */
[----:B------:R-:W2:Y:S01]  /*3770*/  LDCU UR7, c[0x0][0x360] ;  /* 0x00006c00ff0777ac */ /* 0x000ea20008000800 */
[----:B------:R-:W-:-:S05]  /*3780*/  UIADD3 UR4, UPT, UPT, UR4, 0x10, URZ ;  /* 0x0000001004047890 */ /* 0x000fca000fffe0ff */
[----:B------:R-:W3:Y:S01]  /*3790*/  S2UR UR5, SR_CgaCtaId ;  /* 0x00000000000579c3 */ /* 0x000ee20000008800 */
[----:B------:R-:W4:Y:S01]  /*37a0*/  LDCU.64 UR8, c[0x0][0x3b0] ;  /* 0x00007600ff0877ac */ /* 0x000f220008000a00 */
[----:B0-----:R-:W-:-:S04]  /*37b0*/  FMUL R2, R2, R3 ;  /* 0x0000000302027220 */ /* 0x001fc80000400000 */
[----:B------:R-:W-:Y:S01]  /*37c0*/  FMUL R13, R2, 0.5 ;  /* 0x3f000000020d7820 */ /* 0x000fe20000400000 */
[----:B--234-:R-:W-:-:S12]  /*37d0*/  ULEA UR4, UR5, UR4, 0x18 ;  /* 0x0000000405047291 */ /* 0x01cfd8000f8ec0ff */
.L_x_64:
[----:B------:R-:W-:-:S06]  /*37e0*/  IMAD.WIDE R2, R16, 0x4, R18 ;  /* 0x0000000410027825 */ /* 0x000fcc00078e0212 */
[----:B------:R-:W2:Y:S01]  /*37f0*/  LDG.E.CONSTANT R2, desc[UR10][R2.64] ;  /* 0x0000000a02027981 */ /* 0x000ea2000c1e9900 */
[C---:B------:R-:W-:Y:S02]  /*3800*/  LEA R0, R16.reuse, UR4, 0x2 ;  /* 0x0000000410007c11 */ /* 0x040fe4000f8e10ff */
[C---:B------:R-:W-:Y:S02]  /*3810*/  LEA R6, R16.reuse, R7, 0x2 ;  /* 0x0000000710067211 */ /* 0x040fe400078e10ff */
[C---:B-1----:R-:W-:Y:S01]  /*3820*/  IADD3 R8, P0, PT, R16.reuse, UR6, RZ ;  /* 0x0000000610087c10 */ /* 0x042fe2000ff1e0ff */
[----:B0-----:R-:W2:Y:S03]  /*3830*/  LDS R5, [R0+0x200] ;  /* 0x0002000000057984 */ /* 0x001ea60000000800 */
[----:B------:R-:W-:Y:S01]  /*3840*/  LEA.HI.X.SX32 R11, R16, UR12, 0x1, P0 ;  /* 0x0000000c100b7c11 */ /* 0x000fe200080f0eff */
[----:B------:R-:W0:Y:S01]  /*3850*/  LDS R6, [R6+0x200] ;  /* 0x0002000006067984 */ /* 0x000e220000000800 */
[----:B------:R-:W-:-:S02]  /*3860*/  LEA R4, P0, R8, UR8, 0x2 ;  /* 0x0000000808047c11 */ /* 0x000fc4000f8010ff */
[----:B------:R-:W-:Y:S01]  /*3870*/  IADD3 R16, PT, PT, R16, UR7, RZ ;  /* 0x0000000710107c10 */ /* 0x000fe2000fffe0ff */
[----:B--2---:R-:W-:Y:S01]  /*3880*/  FADD R9, R2, -R5 ;  /* 0x8000000502097221 */ /* 0x004fe20000000000 */
[----:B------:R-:W-:Y:S02]  /*3890*/  LEA.HI.X R5, R8, UR9, R11, 0x2, P0 ;  /* 0x0000000908057c11 */ /* 0x000fe400080f140b */
[----:B------:R-:W-:Y:S01]  /*38a0*/  ISETP.GE.AND P0, PT, R16, UR13, PT ;  /* 0x0000000d10007c0c */ /* 0x000fe2000bf06270 */
[----:B0-----:R-:W-:-:S05]  /*38b0*/  FFMA R9, R13, R9, R6 ;  /* 0x000000090d097223 */ /* 0x001fca0000000006 */
[----:B------:R0:W-:Y:S07]  /*38c0*/  STG.E desc[UR10][R4.64], R9 ;  /* 0x0000000904007986 */ /* 0x0001ee000c10190a */
[----:B------:R-:W-:Y:S05]  /*38d0*/  @!P0 BRA `(.L_x_64) ;  /* 0xfffffffc00c08947 */ /* 0x000fea000383ffff */
[----:B------:R-:W-:Y:S05]  /*38e0*/  EXIT ;  /* 0x000000000000794d */ /* 0x000fea0003800000 */
        .weak           $__internal_0_$__cuda_sm20_rcp_rn_f32_slowpath
        .type           $__internal_0_$__cuda_sm20_rcp_rn_f32_slowpath,@function
        .size           $__internal_0_$__cuda_sm20_rcp_rn_f32_slowpath,($__internal_1_$__cuda_sm20_sqrt_rn_f32_slowpath - $__internal_0_$__cuda_sm20_rcp_rn_f32_slowpath)
$__internal_0_$__cuda_sm20_rcp_rn_f32_slowpath:
[----:B------:R-:W-:-:S04]  /*38f0*/  SHF.L.U32 R3, R0, 0x1, RZ ;  /* 0x0000000100037819 */ /* 0x000fc800000006ff */
[----:B------:R-:W-:-:S04]  /*3900*/  SHF.R.U32.HI R8, RZ, 0x18, R3 ;  /* 0x00000018ff087819 */ /* 0x000fc80000011603 */
[----:B------:R-:W-:-:S13]  /*3910*/  ISETP.NE.U32.AND P0, PT, R8, RZ, PT ;  /* 0x000000ff0800720c */ /* 0x000fda0003f05070 */
[----:B------:R-:W-:Y:S05]  /*3920*/  @P0 BRA `(.L_x_65) ;  /* 0x00000000002c0947 */ /* 0x000fea0003800000 */
[----:B------:R-:W-:-:S04]  /*3930*/  SHF.L.U32 R3, R0, 0x1, RZ ;  /* 0x0000000100037819 */ /* 0x000fc800000006ff */
[----:B------:R-:W-:-:S13]  /*3940*/  ISETP.NE.AND P0, PT, R3, RZ, PT ;  /* 0x000000ff0300720c */ /* 0x000fda0003f05270 */
[----:B------:R2:W3:Y:S01]  /*3950*/  @!P0 MUFU.RCP R3, R0 ;  /* 0x0000000000038308 */ /* 0x0004e20000001000 */
[----:B------:R-:W-:Y:S05]  /*3960*/  @!P0 BRA `(.L_x_66) ;  /* 0x0000000000a48947 */ /* 0x000fea0003800000 */
[----:B------:R-:W-:-:S04]  /*3970*/  FFMA R4, R0, 1.84467440737095516160e+19, RZ ;  /* 0x5f80000000047823 */ /* 0x000fc800000000ff */
[----:B---3--:R-:W2:Y:S02]  /*3980*/  MUFU.RCP R3, R4 ;  /* 0x0000000400037308 */ /* 0x008ea40000001000 */
[----:B--2---:R-:W-:-:S04]  /*3990*/  FFMA R0, R4, R3, -1 ;  /* 0xbf80000004007423 */ /* 0x004fc80000000003 */
[----:B------:R-:W-:-:S04]  /*39a0*/  FADD.FTZ R0, -R0, -RZ ;  /* 0x800000ff00007221 */ /* 0x000fc80000010100 */
[----:B------:R-:W-:-:S04]  /*39b0*/  FFMA R0, R3, R0, R3 ;  /* 0x0000000003007223 */ /* 0x000fc80000000003 */
[----:B------:R-:W-:Y:S01]  /*39c0*/  FFMA R3, R0, 1.84467440737095516160e+19, RZ ;  /* 0x5f80000000037823 */ /* 0x000fe200000000ff */
[----:B------:R-:W-:Y:S06]  /*39d0*/  BRA `(.L_x_66) ;  /* 0x0000000000887947 */ /* 0x000fec0003800000 */
.L_x_65:
[----:B------:R-:W-:-:S04]  /*39e0*/  IADD3 R10, PT, PT, R8, -0xfd, RZ ;  /* 0xffffff03080a7810 */ /* 0x000fc80007ffe0ff */
[----:B------:R-:W-:-:S13]  /*39f0*/  ISETP.GT.U32.AND P0, PT, R10, 0x1, PT ;  /* 0x000000010a00780c */ /* 0x000fda0003f04070 */
[----:B------:R-:W-:Y:S05]  /*3a00*/  @P0 BRA `(.L_x_67) ;  /* 0x0000000000780947 */ /* 0x000fea0003800000 */
[----:B------:R-:W-:Y:S01]  /*3a10*/  LOP3.LUT R3, R0, 0x7fffff, RZ, 0xc0, !PT ;  /* 0x007fffff00037812 */ /* 0x000fe200078ec0ff */
[----:B------:R-:W-:-:S03]  /*3a20*/  HFMA2 R9, -RZ, RZ, 0, 1.78813934326171875e-07 ;  /* 0x00000003ff097431 */ /* 0x000fc600000001ff */
[----:B------:R-:W-:-:S04]  /*3a30*/  LOP3.LUT R3, R3, 0x3f800000, RZ, 0xfc, !PT ;  /* 0x3f80000003037812 */ /* 0x000fc800078efcff */
[----:B------:R-:W0:Y:S01]  /*3a40*/  MUFU.RCP R4, R3 ;  /* 0x0000000300047308 */ /* 0x000e220000001000 */
[----:B------:R-:W-:Y:S01]  /*3a50*/  SHF.L.U32 R9, R9, R10, RZ ;  /* 0x0000000a09097219 */ /* 0x000fe200000006ff */
[----:B0-----:R-:W-:-:S04]  /*3a60*/  FFMA R5, R3, R4, -1 ;  /* 0xbf80000003057423 */ /* 0x001fc80000000004 */
[----:B------:R-:W-:-:S04]  /*3a70*/  FADD.FTZ R5, -R5, -RZ ;  /* 0x800000ff05057221 */ /* 0x000fc80000010100 */
[CCC-:B------:R-:W-:Y:S01]  /*3a80*/  FFMA.RM R6, R4.reuse, R5.reuse, R4.reuse ;  /* 0x0000000504067223 */ /* 0x1c0fe20000004004 */
[----:B------:R-:W-:-:S04]  /*3a90*/  FFMA.RP R5, R4, R5, R4 ;  /* 0x0000000504057223 */ /* 0x000fc80000008004 */
[C---:B------:R-:W-:Y:S02]  /*3aa0*/  LOP3.LUT R4, R6.reuse, 0x7fffff, RZ, 0xc0, !PT ;  /* 0x007fffff06047812 */ /* 0x040fe400078ec0ff */
[----:B------:R-:W-:Y:S02]  /*3ab0*/  FSETP.NEU.FTZ.AND P0, PT, R6, R5, PT ;  /* 0x000000050600720b */ /* 0x000fe40003f1d000 */
[----:B------:R-:W-:Y:S02]  /*3ac0*/  LOP3.LUT R4, R4, 0x800000, RZ, 0xfc, !PT ;  /* 0x0080000004047812 */ /* 0x000fe400078efcff */
[----:B------:R-:W-:Y:S02]  /*3ad0*/  SEL R5, RZ, 0xffffffff, !P0 ;  /* 0xffffffffff057807 */ /* 0x000fe40004000000 */
[----:B------:R-:W-:Y:S02]  /*3ae0*/  LOP3.LUT R9, R9, R4, RZ, 0xc0, !PT ;  /* 0x0000000409097212 */ /* 0x000fe400078ec0ff */
[----:B------:R-:W-:-:S02]  /*3af0*/  IADD3 R5, PT, PT, -R5, RZ, RZ ;  /* 0x000000ff05057210 */ /* 0x000fc40007ffe1ff */
[-C--:B------:R-:W-:Y:S02]  /*3b00*/  SHF.R.U32.HI R9, RZ, R10.reuse, R9 ;  /* 0x0000000aff097219 */ /* 0x080fe40000011609 */
[----:B------:R-:W-:Y:S02]  /*3b10*/  LOP3.LUT P1, RZ, R5, R10, R4, 0xf8, !PT ;  /* 0x0000000a05ff7212 */ /* 0x000fe4000782f804 */
[C---:B------:R-:W-:Y:S02]  /*3b20*/  LOP3.LUT P0, RZ, R9.reuse, 0x1, RZ, 0xc0, !PT ;  /* 0x0000000109ff7812 */ /* 0x040fe4000780c0ff */
[----:B------:R-:W-:-:S04]  /*3b30*/  LOP3.LUT P2, RZ, R9, 0x2, RZ, 0xc0, !PT ;  /* 0x0000000209ff7812 */ /* 0x000fc8000784c0ff */
[----:B------:R-:W-:Y:S02]  /*3b40*/  PLOP3.LUT P0, PT, P0, P1, P2, 0xe0, 0x0 ;  /* 0x000000000000781c */ /* 0x000fe40000703c20 */
[----:B------:R-:W-:Y:S02]  /*3b50*/  LOP3.LUT P1, RZ, R0, 0x7fffff, RZ, 0xc0, !PT ;  /* 0x007fffff00ff7812 */ /* 0x000fe4000782c0ff */
[----:B------:R-:W-:-:S04]  /*3b60*/  SEL R3, RZ, 0x1, !P0 ;  /* 0x00000001ff037807 */ /* 0x000fc80004000000 */
[----:B------:R-:W-:-:S04]  /*3b70*/  IADD3 R3, PT, PT, -R3, RZ, RZ ;  /* 0x000000ff03037210 */ /* 0x000fc80007ffe1ff */
[----:B------:R-:W-:Y:S02]  /*3b80*/  ISETP.GE.AND P0, PT, R3, RZ, PT ;  /* 0x000000ff0300720c */ /* 0x000fe40003f06270 */
[----:B------:R-:W-:-:S04]  /*3b90*/  IADD3 R3, PT, PT, R8, -0xfc, RZ ;  /* 0xffffff0408037810 */ /* 0x000fc80007ffe0ff */
[----:B------:R-:W-:-:S07]  /*3ba0*/  SHF.R.U32.HI R3, RZ, R3, R4 ;  /* 0x00000003ff037219 */ /* 0x000fce0000011604 */
[----:B------:R-:W-:-:S04]  /*3bb0*/  @!P0 IADD3 R3, PT, PT, R3, 0x1, RZ ;  /* 0x0000000103038810 */ /* 0x000fc80007ffe0ff */
[----:B------:R-:W-:-:S04]  /*3bc0*/  @!P1 SHF.L.U32 R3, R3, 0x1, RZ ;  /* 0x0000000103039819 */ /* 0x000fc800000006ff */
[----:B------:R-:W-:Y:S01]  /*3bd0*/  LOP3.LUT R3, R3, 0x80000000, R0, 0xf8, !PT ;  /* 0x8000000003037812 */ /* 0x000fe200078ef800 */
[----:B------:R-:W-:Y:S06]  /*3be0*/  BRA `(.L_x_66) ;  /* 0x0000000000047947 */ /* 0x000fec0003800000 */
.L_x_67:
[----:B------:R0:W1:Y:S02]  /*3bf0*/  MUFU.RCP R3, R0 ;  /* 0x0000000000037308 */ /* 0x0000640000001000 */
.L_x_66:
[----:B-1-3--:R-:W-:Y:S02]  /*3c00*/  MOV R6, R3 ;  /* 0x0000000300067202 */ /* 0x00afe40000000f00 */
[----:B------:R-:W-:-:S04]  /*3c10*/  MOV R3, 0x0 ;  /* 0x0000000000037802 */ /* 0x000fc80000000f00 */
[----:B0-2---:R-:W-:Y:S05]  /*3c20*/  RET.REL.NODEC R2 `(_Z21leapfrog_fused_kernelPKfS0_S0_S0_S0_PfS1_ffiii) ;  /* 0xffffffc002f47950 */ /* 0x005fea0003c3ffff */
        .weak           $__internal_1_$__cuda_sm20_sqrt_rn_f32_slowpath
        .type           $__internal_1_$__cuda_sm20_sqrt_rn_f32_slowpath,@function
        .size           $__internal_1_$__cuda_sm20_sqrt_rn_f32_slowpath,(.L_x_71 - $__internal_1_$__cuda_sm20_sqrt_rn_f32_slowpath)
$__internal_1_$__cuda_sm20_sqrt_rn_f32_slowpath:
[----:B------:R-:W-:-:S13]  /*3c30*/  LOP3.LUT P0, RZ, R0, 0x7fffffff, RZ, 0xc0, !PT ;  /* 0x7fffffff00ff7812 */ /* 0x000fda000780c0ff */
[----:B------:R-:W-:Y:S01]  /*3c40*/  @!P0 MOV R2, R0 ;  /* 0x0000000000028202 */ /* 0x000fe20000000f00 */
[----:B------:R-:W-:Y:S06]  /*3c50*/  @!P0 BRA `(.L_x_68) ;  /* 0x0000000000408947 */ /* 0x000fec0003800000 */
[----:B------:R-:W-:-:S13]  /*3c60*/  FSETP.GEU.FTZ.AND P0, PT, R0, RZ, PT ;  /* 0x000000ff0000720b */ /* 0x000fda0003f1e000 */
[----:B------:R-:W-:Y:S01]  /*3c70*/  @!P0 MOV R2, 0x7fffffff ;  /* 0x7fffffff00028802 */ /* 0x000fe20000000f00 */
[----:B------:R-:W-:Y:S06]  /*3c80*/  @!P0 BRA `(.L_x_68) ;  /* 0x0000000000348947 */ /* 0x000fec0003800000 */
[----:B------:R-:W-:-:S13]  /*3c90*/  FSETP.GTU.FTZ.AND P0, PT, |R0|, +INF , PT ;  /* 0x7f8000000000780b */ /* 0x000fda0003f1c200 */
[----:B------:R-:W-:Y:S01]  /*3ca0*/  @P0 FADD.FTZ R2, R0, 1 ;  /* 0x3f80000000020421 */ /* 0x000fe20000010000 */
[----:B------:R-:W-:Y:S06]  /*3cb0*/  @P0 BRA `(.L_x_68) ;  /* 0x0000000000280947 */ /* 0x000fec0003800000 */
[----:B------:R-:W-:-:S13]  /*3cc0*/  FSETP.NEU.FTZ.AND P0, PT, |R0|, +INF , PT ;  /* 0x7f8000000000780b */ /* 0x000fda0003f1d200 */
[----:B------:R-:W-:-:S04]  /*3cd0*/  @P0 FFMA R3, R0, 1.84467440737095516160e+19, RZ ;  /* 0x5f80000000030823 */ /* 0x000fc800000000ff */
[----:B------:R-:W0:Y:S02]  /*3ce0*/  @P0 MUFU.RSQ R2, R3 ;  /* 0x0000000300020308 */ /* 0x000e240000001400 */
[----:B0-----:R-:W-:Y:S01]  /*3cf0*/  @P0 FMUL.FTZ R4, R3, R2 ;  /* 0x0000000203040220 */ /* 0x001fe20000410000 */
[----:B------:R-:W-:Y:S01]  /*3d00*/  @P0 FMUL.FTZ R6, R2, 0.5 ;  /* 0x3f00000002060820 */ /* 0x000fe20000410000 */
[----:B------:R-:W-:Y:S02]  /*3d10*/  @!P0 MOV R2, R0 ;  /* 0x0000000000028202 */ /* 0x000fe40000000f00 */
[----:B------:R-:W-:-:S04]  /*3d20*/  @P0 FADD.FTZ R5, -R4, -RZ ;  /* 0x800000ff04050221 */ /* 0x000fc80000010100 */
[----:B------:R-:W-:-:S04]  /*3d30*/  @P0 FFMA R5, R4, R5, R3 ;  /* 0x0000000504050223 */ /* 0x000fc80000000003 */
[----:B------:R-:W-:-:S04]  /*3d40*/  @P0 FFMA R5, R5, R6, R4 ;  /* 0x0000000605050223 */ /* 0x000fc80000000004 */
[----:B------:R-:W-:-:S07]  /*3d50*/  @P0 FMUL.FTZ R2, R5, 2.3283064365386962891e-10 ;  /* 0x2f80000005020820 */ /* 0x000fce0000410000 */
.L_x_68:
[----:B------:R-:W-:Y:S01]  /*3d60*/  HFMA2 R3, -RZ, RZ, 0, 0 ;  /* 0x00000000ff037431 */ /* 0x000fe200000001ff */
[----:B------:R-:W-:Y:S02]  /*3d70*/  MOV R0, R2 ;  /* 0x0000000200007202 */ /* 0x000fe40000000f00 */
[----:B------:R-:W-:-:S04]  /*3d80*/  MOV R2, R8 ;  /* 0x0000000800027202 */ /* 0x000fc80000000f00 */
[----:B------:R-:W-:Y:S05]  /*3d90*/  RET.REL.NODEC R2 `(_Z21leapfrog_fused_kernelPKfS0_S0_S0_S0_PfS1_ffiii) ;  /* 0xffffffc002987950 */ /* 0x000fea0003c3ffff */
.L_x_69:
[----:B------:R-:W-:-:S00]  /*3da0*/  BRA `(.L_x_69) ;  /* 0xfffffffc00fc7947 */ /* 0x000fc0000383ffff */
[----:B------:R-:W-:-:S00]  /*3db0*/  NOP ;  /* 0x0000000000007918 */ /* 0x000fc00000000000 */
        /* <DEDUP_REMOVED lines=12> */
.L_x_71:


//--------------------- .nv.shared._Z21leapfrog_fused_kernelPKfS0_S0_S0_S0_PfS1_ffiii --------------------------
	.section	.nv.shared._Z21leapfrog_fused_kernelPKfS0_S0_S0_S0_PfS1_ffiii,"aw",@nobits
	.sectionflags	@""
	.align	16
.nv.shared._Z21leapfrog_fused_kernelPKfS0_S0_S0_S0_PfS1_ffiii:
	.zero		1040


//--------------------- .nv.shared.reserved.0     --------------------------
	.section	.nv.shared.reserved.0,"aw",@nobits
	.weak		__nv_reservedSMEM_offset_0_alias
	.size		__nv_reservedSMEM_offset_0_alias, 0, 64
	.other		__nv_reservedSMEM_offset_0_alias,@"STO_CUDA_RESERVED_SHARED STV_DEFAULT"
__nv_reservedSMEM_offset_0_alias:
	.zero		0
	.zero		64


//--------------------- .nv.constant0._Z21leapfrog_fused_kernelPKfS0_S0_S0_S0_PfS1_ffiii --------------------------
	.section	.nv.constant0._Z21leapfrog_fused_kernelPKfS0_S0_S0_S0_PfS1_ffiii,"a",@progbits
	.sectionflags	@""
	.align	4
.nv.constant0._Z21leapfrog_fused_kernelPKfS0_S0_S0_S0_PfS1_ffiii:
	.zero		972


//--------------------- SYMBOLS --------------------------

	.type		.nv.reservedSmem.offset0,@object
	.size		.nv.reservedSmem.offset0,0x4
	.type		.nv.reservedSmem.cap,@object
	.size		.nv.reservedSmem.cap,0x4
